def matmul_kernel(
    a_ptr,
    b_ptr,
    c_ptr,
    M,
    N,
    K,
    stride_am,
    stride_ak,
    stride_bk,
    stride_bn,
    stride_cm,
    stride_cn,
    BLOCK_M: tl.constexpr,
    BLOCK_N: tl.constexpr,
    BLOCK_K: tl.constexpr,
    GROUP_M: tl.constexpr,
):
    pid = tl.program_id(axis=0)
    num_pid_m = tl.cdiv(M, BLOCK_M)
    num_pid_n = tl.cdiv(N, BLOCK_N)
    num_pid_in_group = GROUP_M * num_pid_n
    group_id = pid // num_pid_in_group
    first_pid_m = group_id * GROUP_M
    group_size_m = min(num_pid_m - first_pid_m, GROUP_M)
    pid_m = first_pid_m + ((pid % num_pid_in_group) % group_size_m)
    pid_n = (pid % num_pid_in_group) // group_size_m

    offs_am = (pid_m * BLOCK_M + tl.arange(0, BLOCK_M)) % M
    offs_bn = (pid_n * BLOCK_N + tl.arange(0, BLOCK_N)) % N
    offs_k = tl.arange(0, BLOCK_K)
    a_ptrs = a_ptr + offs_am[:, None] * stride_am + offs_k[None, :] * stride_ak
    b_ptrs = b_ptr + offs_k[:, None] * stride_bk + offs_bn[None, :] * stride_bn

    acc = tl.zeros((BLOCK_M, BLOCK_N), dtype=tl.float32)
    for kk in range(0, tl.cdiv(K, BLOCK_K)):
        a = tl.load(a_ptrs, mask=offs_k[None, :] < K - kk * BLOCK_K, other=0.0)
        b = tl.load(b_ptrs, mask=offs_k[:, None] < K - kk * BLOCK_K, other=0.0)
        acc = tl.dot(a, b, acc)
        a_ptrs += BLOCK_K * stride_ak
        b_ptrs += BLOCK_K * stride_bk

    c = acc.to(c_ptr.dtype.element_ty)
    offs_cm = pid_m * BLOCK_M + tl.arange(0, BLOCK_M)
    offs_cn = pid_n * BLOCK_N + tl.arange(0, BLOCK_N)
    c_ptrs = c_ptr + offs_cm[:, None] * stride_cm + offs_cn[None, :] * stride_cn
    mask = (offs_cm[:, None] < M) & (offs_cn[None, :] < N)
    tl.store(c_ptrs, c, mask=mask)

# config = {"BLOCK_K": 64, "BLOCK_M": 128, "BLOCK_N": 64, "GROUP_M": 8, "arch": "sm_100", "dtype": "bf16", "num_ctas": 1, "num_stages": 3, "num_warps": 8}
# arch = sm_100


// ===== COMPILED SASS (sm_100a) =====

	.target	sm_100a

	.elftype	@"ET_EXEC"


//--------------------- .note.nv.tkinfo           --------------------------
	.section	.note.nv.tkinfo,"",@"SHT_NOTE"
	.sectionflags	@"SHF_NOTE_NV_TKINFO"
	.tkinfo
        /*0018*/ 	.word	0x00000081
        /*0030*/ 	.string	""
        /*0030*/ 	.string	"ptxas-blackwell"
        /*0030*/ 	.string	"Cuda compilation tools, release 12.9, V12.9.86"
        /*0030*/ 	.string	"Build cuda_12.9.r12.9/compiler.36037853_0"
        /*0030*/ 	.string	"-v  -suppress-debug-info  -lineinfo  -arch sm_100a "



//--------------------- .note.nv.cuver            --------------------------
	.section	.note.nv.cuver,"",@"SHT_NOTE"
	.sectionflags	@"SHF_NOTE_NV_CUVER"
        /*0018*/ 	.short	0x0001
        /*001a*/ 	.short	0x0064
        /*001c*/ 	.short	0x0001
        /*001e*/ 	.short	0x0000
        /*0020*/ 	.short	0x0001
        /*0022*/ 	.short	0x0000


//--------------------- .nv.info                  --------------------------
	.section	.nv.info,"",@"SHT_CUDA_INFO"
	.align	4


	//----- nvinfo : EIATTR_REGCOUNT
	.align		4
        /*0000*/ 	.byte	0x04, 0x2f
        /*0002*/ 	.short	(.L_4 - .L_3)
	.align		4
.L_3:
        /*0004*/ 	.word	index@(matmul_kernel)
        /*0008*/ 	.word	0x000000e6


	//----- nvinfo : EIATTR_FRAME_SIZE
	.align		4
.L_4:
        /*000c*/ 	.byte	0x04, 0x11
        /*000e*/ 	.short	(.L_6 - .L_5)
	.align		4
.L_5:
        /*0010*/ 	.word	index@($__internal_2_$__cuda_sm10x_tcgen05_guardrail_trap_unallocated_columns_being_dealloced)
        /*0014*/ 	.word	0x00000000


	//----- nvinfo : EIATTR_FRAME_SIZE
	.align		4
.L_6:
        /*0018*/ 	.byte	0x04, 0x11
        /*001a*/ 	.short	(.L_8 - .L_7)
	.align		4
.L_7:
        /*001c*/ 	.word	index@($__internal_1_$__cuda_sm10x_tcgen05_guardrail_trap_phase_invalid_during_alloc)
        /*0020*/ 	.word	0x00000000


	//----- nvinfo : EIATTR_FRAME_SIZE
	.align		4
.L_8:
        /*0024*/ 	.byte	0x04, 0x11
        /*0026*/ 	.short	(.L_10 - .L_9)
	.align		4
.L_9:
        /*0028*/ 	.word	index@($__internal_0_$__cuda_sm10x_tcgen05_guardrail_trap_col_being_dealloced_not_returned_by_alloc)
        /*002c*/ 	.word	0x00000000


	//----- nvinfo : EIATTR_FRAME_SIZE
	.align		4
.L_10:
        /*0030*/ 	.byte	0x04, 0x11
        /*0032*/ 	.short	(.L_12 - .L_11)
	.align		4
.L_11:
        /*0034*/ 	.word	index@(matmul_kernel)
        /*0038*/ 	.word	0x00000000


	//----- nvinfo : EIATTR_MIN_STACK_SIZE
	.align		4
.L_12:
        /*003c*/ 	.byte	0x04, 0x12
        /*003e*/ 	.short	(.L_14 - .L_13)
	.align		4
.L_13:
        /*0040*/ 	.word	index@(matmul_kernel)
        /*0044*/ 	.word	0x00000000
.L_14:


//--------------------- .nv.info.matmul_kernel    --------------------------
	.section	.nv.info.matmul_kernel,"",@"SHT_CUDA_INFO"
	.sectionflags	@""
	.align	4


	//----- nvinfo : EIATTR_CUDA_API_VERSION
	.align		4
        /*0000*/ 	.byte	0x04, 0x37
        /*0002*/ 	.short	(.L_16 - .L_15)
.L_15:
        /*0004*/ 	.word	0x00000081


	//----- nvinfo : EIATTR_KPARAM_INFO
	.align		4
.L_16:
        /*0008*/ 	.byte	0x04, 0x17
        /*000a*/ 	.short	(.L_18 - .L_17)
.L_17:
        /*000c*/ 	.word	0x00000000
        /*0010*/ 	.short	0x000d
        /*0012*/ 	.short	0x0048
        /*0014*/ 	.byte	0x00, 0xf4, 0x21, 0x00


	//----- nvinfo : EIATTR_KPARAM_INFO
	.align		4
.L_18:
        /*0018*/ 	.byte	0x04, 0x17
        /*001a*/ 	.short	(.L_20 - .L_19)
.L_19:
        /*001c*/ 	.word	0x00000000
        /*0020*/ 	.short	0x000c
        /*0022*/ 	.short	0x0040
        /*0024*/ 	.byte	0x00, 0xf4, 0x21, 0x00


	//----- nvinfo : EIATTR_KPARAM_INFO
	.align		4
.L_20:
        /*0028*/ 	.byte	0x04, 0x17
        /*002a*/ 	.short	(.L_22 - .L_21)
.L_21:
        /*002c*/ 	.word	0x00000000
        /*0030*/ 	.short	0x000b
        /*0032*/ 	.short	0x0038
        /*0034*/ 	.byte	0x00, 0xf0, 0x11, 0x00


	//----- nvinfo : EIATTR_KPARAM_INFO
	.align		4
.L_22:
        /*0038*/ 	.byte	0x04, 0x17
        /*003a*/ 	.short	(.L_24 - .L_23)
.L_23:
        /*003c*/ 	.word	0x00000000
        /*0040*/ 	.short	0x000a
        /*0042*/ 	.short	0x0034
        /*0044*/ 	.byte	0x00, 0xf0, 0x11, 0x00


	//----- nvinfo : EIATTR_KPARAM_INFO
	.align		4
.L_24:
        /*0048*/ 	.byte	0x04, 0x17
        /*004a*/ 	.short	(.L_26 - .L_25)
.L_25:
        /*004c*/ 	.word	0x00000000
        /*0050*/ 	.short	0x0009
        /*0052*/ 	.short	0x0030
        /*0054*/ 	.byte	0x00, 0xf0, 0x11, 0x00


	//----- nvinfo : EIATTR_KPARAM_INFO
	.align		4
.L_26:
        /*0058*/ 	.byte	0x04, 0x17
        /*005a*/ 	.short	(.L_28 - .L_27)
.L_27:
        /*005c*/ 	.word	0x00000000
        /*0060*/ 	.short	0x0008
        /*0062*/ 	.short	0x002c
        /*0064*/ 	.byte	0x00, 0xf0, 0x11, 0x00


	//----- nvinfo : EIATTR_KPARAM_INFO
	.align		4
.L_28:
        /*0068*/ 	.byte	0x04, 0x17
        /*006a*/ 	.short	(.L_30 - .L_29)
.L_29:
        /*006c*/ 	.word	0x00000000
        /*0070*/ 	.short	0x0007
        /*0072*/ 	.short	0x0028
        /*0074*/ 	.byte	0x00, 0xf0, 0x11, 0x00


	//----- nvinfo : EIATTR_KPARAM_INFO
	.align		4
.L_30:
        /*0078*/ 	.byte	0x04, 0x17
        /*007a*/ 	.short	(.L_32 - .L_31)
.L_31:
        /*007c*/ 	.word	0x00000000
        /*0080*/ 	.short	0x0006
        /*0082*/ 	.short	0x0024
        /*0084*/ 	.byte	0x00, 0xf0, 0x11, 0x00


	//----- nvinfo : EIATTR_KPARAM_INFO
	.align		4
.L_32:
        /*0088*/ 	.byte	0x04, 0x17
        /*008a*/ 	.short	(.L_34 - .L_33)
.L_33:
        /*008c*/ 	.word	0x00000000
        /*0090*/ 	.short	0x0005
        /*0092*/ 	.short	0x0020
        /*0094*/ 	.byte	0x00, 0xf0, 0x11, 0x00


	//----- nvinfo : EIATTR_KPARAM_INFO
	.align		4
.L_34:
        /*0098*/ 	.byte	0x04, 0x17
        /*009a*/ 	.short	(.L_36 - .L_35)
.L_35:
        /*009c*/ 	.word	0x00000000
        /*00a0*/ 	.short	0x0004
        /*00a2*/ 	.short	0x001c
        /*00a4*/ 	.byte	0x00, 0xf0, 0x11, 0x00


	//----- nvinfo : EIATTR_KPARAM_INFO
	.align		4
.L_36:
        /*00a8*/ 	.byte	0x04, 0x17
        /*00aa*/ 	.short	(.L_38 - .L_37)
.L_37:
        /*00ac*/ 	.word	0x00000000
        /*00b0*/ 	.short	0x0003
        /*00b2*/ 	.short	0x0018
        /*00b4*/ 	.byte	0x00, 0xf0, 0x11, 0x00


	//----- nvinfo : EIATTR_KPARAM_INFO
	.align		4
.L_38:
        /*00b8*/ 	.byte	0x04, 0x17
        /*00ba*/ 	.short	(.L_40 - .L_39)
.L_39:
        /*00bc*/ 	.word	0x00000000
        /*00c0*/ 	.short	0x0002
        /*00c2*/ 	.short	0x0010
        /*00c4*/ 	.byte	0x00, 0xf4, 0x21, 0x00


	//----- nvinfo : EIATTR_KPARAM_INFO
	.align		4
.L_40:
        /*00c8*/ 	.byte	0x04, 0x17
        /*00ca*/ 	.short	(.L_42 - .L_41)
.L_41:
        /*00cc*/ 	.word	0x00000000
        /*00d0*/ 	.short	0x0001
        /*00d2*/ 	.short	0x0008
        /*00d4*/ 	.byte	0x00, 0xf4, 0x21, 0x00


	//----- nvinfo : EIATTR_KPARAM_INFO
	.align		4
.L_42:
        /*00d8*/ 	.byte	0x04, 0x17
        /*00da*/ 	.short	(.L_44 - .L_43)
.L_43:
        /*00dc*/ 	.word	0x00000000
        /*00e0*/ 	.short	0x0000
        /*00e2*/ 	.short	0x0000
        /*00e4*/ 	.byte	0x00, 0xf4, 0x21, 0x00


	//----- nvinfo : EIATTR_AT_ENTRY_FRAGMENTS
	.align		4
.L_44:
        /*00e8*/ 	.byte	0x04, 0x4f
        /*00ea*/ 	.short	(.L_46 - .L_45)


	//   ....[0]....
.L_45:
        /*00ec*/ 	.word	0x00000004


	//----- nvinfo : EIATTR_RESERVED_SMEM_USED
	.align		4
.L_46:
        /*00f0*/ 	.byte	0x01, 0x41
	.zero		2


	//----- nvinfo : EIATTR_SPARSE_MMA_MASK
	.align		4
        /*00f4*/ 	.byte	0x03, 0x50
        /*00f6*/ 	.short	0x0000


	//----- nvinfo : EIATTR_TCGEN05_1CTA_USED
	.align		4
        /*00f8*/ 	.byte	0x01, 0x51
	.zero		2


	//----- nvinfo : EIATTR_MAXREG_COUNT
	.align		4
        /*00fc*/ 	.byte	0x03, 0x1b
        /*00fe*/ 	.short	0x00ff


	//----- nvinfo : EIATTR_NUM_BARRIERS
	.align		4
        /*0100*/ 	.byte	0x02, 0x4c
        /*0102*/ 	.byte	0x01
	.zero		1


	//----- nvinfo : EIATTR_INT_WARP_WIDE_INSTR_OFFSETS
	.align		4
        /*0104*/ 	.byte	0x04, 0x31
        /*0106*/ 	.short	(.L_48 - .L_47)


	//   ....[0]....
.L_47:
        /*0108*/ 	.word	0x00000d90


	//   ....[1]....
        /*010c*/ 	.word	0x00000da0


	//   ....[2]....
        /*0110*/ 	.word	0x00003400


	//   ....[3]....
        /*0114*/ 	.word	0x00006060


	//   ....[4]....
        /*0118*/ 	.word	0x000060b0


	//----- nvinfo : EIATTR_COOP_GROUP_MASK_REGIDS
	.align		4
.L_48:
        /*011c*/ 	.byte	0x04, 0x29
        /*011e*/ 	.short	(.L_50 - .L_49)


	//   ....[0]....
.L_49:
        /*0120*/ 	.word	0xffffffff


	//   ....[1]....
        /*0124*/ 	.word	0xffffffff


	//   ....[2]....
        /*0128*/ 	.word	0xffffffff


	//   ....[3]....
        /*012c*/ 	.word	0xffffffff


	//----- nvinfo : EIATTR_COOP_GROUP_INSTR_OFFSETS
	.align		4
.L_50:
        /*0130*/ 	.byte	0x04, 0x28
        /*0132*/ 	.short	(.L_52 - .L_51)


	//   ....[0]....
.L_51:
        /*0134*/ 	.word	0x00000060


	//   ....[1]....
        /*0138*/ 	.word	0x00000320


	//   ....[2]....
        /*013c*/ 	.word	0x00005ef0


	//   ....[3]....
        /*0140*/ 	.word	0x00006160


	//----- nvinfo : EIATTR_VRC_CTA_INIT_COUNT
	.align		4
.L_52:
        /*0144*/ 	.byte	0x02, 0x4a
        /*0146*/ 	.byte	0x80
	.zero		1


	//----- nvinfo : EIATTR_MBARRIER_INSTR_OFFSETS
	.align		4
        /*0148*/ 	.byte	0x04, 0x39
        /*014a*/ 	.short	(.L_54 - .L_53)


	//   ....[0]....
.L_53:
        /*014c*/ 	.word	0x00000ec0
        /*0150*/ 	.word	0x000000ff
        /*0154*/ 	.word	0x00000000
        /*0158*/ 	.short	0x0100
        /*015a*/ 	.byte	0x0b
	.zero		1


	//   ....[1]....
        /*015c*/ 	.word	0x000034c0
        /*0160*/ 	.word	0x000000ff
        /*0164*/ 	.word	0x0000c008
        /*0168*/ 	.short	0x0100
        /*016a*/ 	.byte	0x09
	.zero		1


	//   ....[2]....
        /*016c*/ 	.word	0x00003e50
        /*0170*/ 	.word	0x000000ff
        /*0174*/ 	.word	0x00000000
        /*0178*/ 	.short	0x010a
        /*017a*/ 	.byte	0x0b
	.zero		1


	//   ....[3]....
        /*017c*/ 	.word	0x00004ef0
        /*0180*/ 	.word	0x000000ff
        /*0184*/ 	.word	0x00000000
        /*0188*/ 	.short	0x010a
        /*018a*/ 	.byte	0x0b
	.zero		1


	//   ....[4]....
        /*018c*/ 	.word	0x00004f90
        /*0190*/ 	.word	0x000000ff
        /*0194*/ 	.word	0x0000c000
        /*0198*/ 	.short	0x0108
        /*019a*/ 	.byte	0x09
	.zero		1


	//   ....[5]....
        /*019c*/ 	.word	0x00004fe0
        /*01a0*/ 	.word	0x000000ff
        /*01a4*/ 	.word	0x0000c008
        /*01a8*/ 	.short	0x0108
        /*01aa*/ 	.byte	0x09
	.zero		1


	//   ....[6]....
        /*01ac*/ 	.word	0x00006180
        /*01b0*/ 	.word	0x000000ff
        /*01b4*/ 	.word	0x00000000
        /*01b8*/ 	.short	0x010a
        /*01ba*/ 	.byte	0x0b
	.zero		1


	//   ....[7]....
        /*01bc*/ 	.word	0x000061b0
        /*01c0*/ 	.word	0x000000ff
        /*01c4*/ 	.word	0x00000000
        /*01c8*/ 	.short	0x010a
        /*01ca*/ 	.byte	0x0b
	.zero		1


	//----- nvinfo : EIATTR_NUM_MBARRIERS
	.align		4
.L_54:
        /*01cc*/ 	.byte	0x03, 0x38
        /*01ce*/ 	.short	0x0002


	//----- nvinfo : EIATTR_EXIT_INSTR_OFFSETS
	.align		4
        /*01d0*/ 	.byte	0x04, 0x1c
        /*01d2*/ 	.short	(.L_56 - .L_55)


	//   ....[0]....
.L_55:
        /*01d4*/ 	.word	0x00006170


	//----- nvinfo : EIATTR_REQNTID
	.align		4
.L_56:
        /*01d8*/ 	.byte	0x04, 0x10
        /*01da*/ 	.short	(.L_58 - .L_57)
.L_57:
        /*01dc*/ 	.word	0x00000100
        /*01e0*/ 	.word	0x00000001
        /*01e4*/ 	.word	0x00000001


	//----- nvinfo : EIATTR_CRS_STACK_SIZE
	.align		4
.L_58:
        /*01e8*/ 	.byte	0x04, 0x1e
        /*01ea*/ 	.short	(.L_60 - .L_59)
.L_59:
        /*01ec*/ 	.word	0x00000000


	//----- nvinfo : EIATTR_CBANK_PARAM_SIZE
	.align		4
.L_60:
        /*01f0*/ 	.byte	0x03, 0x19
        /*01f2*/ 	.short	0x0050


	//----- nvinfo : EIATTR_PARAM_CBANK
	.align		4
        /*01f4*/ 	.byte	0x04, 0x0a
        /*01f6*/ 	.short	(.L_62 - .L_61)
	.align		4
.L_61:
        /*01f8*/ 	.word	index@(.nv.constant0.matmul_kernel)
        /*01fc*/ 	.short	0x0380
        /*01fe*/ 	.short	0x0050


	//----- nvinfo : EIATTR_SW_WAR
	.align		4
.L_62:
        /*0200*/ 	.byte	0x04, 0x36
        /*0202*/ 	.short	(.L_64 - .L_63)
.L_63:
        /*0204*/ 	.word	0x00000008
.L_64:


//--------------------- .nv.compat                --------------------------
	.section	.nv.compat,"",@"SHT_CUDA_COMPAT_INFO"
	.align	4
        /*0000*/ 	.byte	0x02, 0x02, 0x02, 0x00, 0x02, 0x05, 0x05, 0x00, 0x02, 0x03, 0x00, 0x00, 0x02, 0x06, 0x01, 0x00


//--------------------- .nv.callgraph             --------------------------
	.section	.nv.callgraph,"",@"SHT_CUDA_CALLGRAPH"
	.align	4
	.sectionentsize	8
	.align		4
        /*0000*/ 	.word	0x00000000
	.align		4
        /*0004*/ 	.word	0xffffffff
	.align		4
        /*0008*/ 	.word	0x00000000
	.align		4
        /*000c*/ 	.word	0xfffffffe
	.align		4
        /*0010*/ 	.word	0x00000000
	.align		4
        /*0014*/ 	.word	0xfffffffd
	.align		4
        /*0018*/ 	.word	0x00000000
	.align		4
        /*001c*/ 	.word	0xfffffffc


//--------------------- .text.matmul_kernel       --------------------------
	.section	.text.matmul_kernel,"ax",@progbits
	.align	128
        .global         matmul_kernel
        .type           matmul_kernel,@function
        .size           matmul_kernel,(.L_x_20 - matmul_kernel)
        .other          matmul_kernel,@"STO_CUDA_ENTRY STV_DEFAULT"
matmul_kernel:
.text.matmul_kernel:
[----:B------:R-:W0:Y:S01]  /*0000*/  LDC R1, c[0x0][0x37c] ;  /* 0x0000df00ff017b82 */ /* 0x000e220000000800 */
[----:B------:R-:W1:Y:S01]  /*0010*/  S2R R112, SR_TID.X ;  /* 0x0000000000707919 */ /* 0x000e620000002100 */
[----:B------:R-:W2:Y:S01]  /*0020*/  LDCU.64 UR18, c[0x0][0x358] ;  /* 0x00006b00ff1277ac */ /* 0x000ea20008000a00 */
[----:B-1----:R-:W-:-:S13]  /*0030*/  ISETP.GE.U32.AND P1, PT, R112, 0x20, PT ;  /* 0x000000207000780c */ /* 0x002fda0003f26070 */
[----:B--2---:R-:W-:Y:S05]  /*0040*/  @P1 BRA `(.L_x_0) ;  /* 0x0000000000b81947 */ /* 0x004fea0003800000 */
[----:B------:R-:W1:Y:S01]  /*0050*/  S2UR UR6, SR_CgaCtaId ;  /* 0x00000000000679c3 */ /* 0x000e620000008800 */
[----:B------:R-:W-:Y:S01]  /*0060*/  NOP ;  /* 0x0000000000007918 */ /* 0x000fe20000000000 */
[----:B------:R-:W-:Y:S02]  /*0070*/  UMOV UR4, 0x40 ;  /* 0x0000004000047882 */ /* 0x000fe40000000000 */
[----:B-1----:R-:W-:-:S09]  /*0080*/  ULEA UR4, UR6, UR4, 0x18 ;  /* 0x0000000406047291 */ /* 0x002fd2000f8ec0ff */
[----:B------:R-:W1:Y:S01]  /*0090*/  LDS.U8 R0, [UR4] ;  /* 0x00000004ff007984 */ /* 0x000e620008000000 */
[----:B------:R-:W-:Y:S02]  /*00a0*/  UMOV UR4, 0x400 ;  /* 0x0000040000047882 */ /* 0x000fe40000000000 */
[----:B------:R-:W-:Y:S01]  /*00b0*/  ULEA UR4, UR6, UR4, 0x18 ;  /* 0x0000000406047291 */ /* 0x000fe2000f8ec0ff */
[----:B-1----:R-:W-:-:S13]  /*00c0*/  ISETP.NE.AND P0, PT, R0, RZ, PT ;  /* 0x000000ff0000720c */ /* 0x002fda0003f05270 */
[----:B------:R-:W-:Y:S05]  /*00d0*/  @P0 BRA `(.L_x_1) ;  /* 0x00000000007c0947 */ /* 0x000fea0003800000 */
[----:B------:R-:W-:-:S13]  /*00e0*/  ELECT P0, URZ, PT ;  /* 0x0000000000ff782f */ /* 0x000fda0003800000 */
[----:B------:R-:W-:Y:S05]  /*00f0*/  @!P0 BRA `(.L_x_2) ;  /* 0x0000000000848947 */ /* 0x000fea0003800000 */
[----:B------:R-:W-:Y:S01]  /*0100*/  UMOV UR5, 0x2 ;  /* 0x0000000200057882 */ /* 0x000fe20000000000 */
[----:B------:R-:W-:Y:S02]  /*0110*/  IMAD.MOV.U32 R4, RZ, RZ, 0x1 ;  /* 0x00000001ff047424 */ /* 0x000fe400078e00ff */
[----:B------:R-:W-:Y:S02]  /*0120*/  IMAD.MOV.U32 R5, RZ, RZ, 0x3 ;  /* 0x00000003ff057424 */ /* 0x000fe400078e00ff */
[----:B------:R-:W-:Y:S04]  /*0130*/  DEPBAR.LE SB1, 0x36 ;  /* 0x00009d800000791a */ /* 0x000fe80000000000 */
[----:B------:R-:W1:Y:S02]  /*0140*/  UTCATOMSWS.FIND_AND_SET.ALIGN UP0, UR5, UR5 ;  /* 0x00000005000575e3 */ /* 0x000e640008000800 */
[----:B-1----:R-:W-:-:S04]  /*0150*/  PLOP3.LUT P0, PT, PT, PT, UP0, 0x80, 0x8 ;  /* 0x000000000008781c */ /* 0x002fc80003f0f008 */
[----:B------:R-:W-:-:S04]  /*0160*/  SEL R0, RZ, 0xffffffff, !P0 ;  /* 0xffffffffff007807 */ /* 0x000fc80004000000 */
[----:B------:R-:W-:Y:S01]  /*0170*/  ISETP.NE.AND P0, PT, R0, RZ, PT ;  /* 0x000000ff0000720c */ /* 0x000fe20003f05270 */
[----:B------:R-:W-:-:S12]  /*0180*/  IMAD.U32 R0, RZ, RZ, UR5 ;  /* 0x00000005ff007e24 */ /* 0x000fd8000f8e00ff */
[----:B------:R-:W-:Y:S05]  /*0190*/  @P0 BRA `(.L_x_3) ;  /* 0x0000000000240947 */ /* 0x000fea0003800000 */
.L_x_4:
[----:B------:R-:W-:Y:S05]  /*01a0*/  NANOSLEEP 0x64 ;  /* 0x000000640000795d */ /* 0x000fea0003800000 */
[----:B------:R-:W-:-:S05]  /*01b0*/  UMOV UR5, 0x2 ;  /* 0x0000000200057882 */ /* 0x000fca0000000000 */
[----:B------:R-:W-:Y:S04]  /*01c0*/  DEPBAR.LE SB1, 0x36 ;  /* 0x00009d800000791a */ /* 0x000fe80000000000 */
[----:B------:R-:W1:Y:S02]  /*01d0*/  UTCATOMSWS.FIND_AND_SET.ALIGN UP0, UR5, UR5 ;  /* 0x00000005000575e3 */ /* 0x000e640008000800 */
[----:B-1----:R-:W-:-:S04]  /*01e0*/  PLOP3.LUT P0, PT, PT, PT, UP0, 0x80, 0x8 ;  /* 0x000000000008781c */ /* 0x002fc80003f0f008 */
[----:B------:R-:W-:-:S04]  /*01f0*/  SEL R0, RZ, 0xffffffff, !P0 ;  /* 0xffffffffff007807 */ /* 0x000fc80004000000 */
[----:B------:R-:W-:Y:S01]  /*0200*/  ISETP.NE.AND P0, PT, R0, RZ, PT ;  /* 0x000000ff0000720c */ /* 0x000fe20003f05270 */
[----:B------:R-:W-:-:S12]  /*0210*/  IMAD.U32 R0, RZ, RZ, UR5 ;  /* 0x00000005ff007e24 */ /* 0x000fd8000f8e00ff */
[----:B------:R-:W-:Y:S05]  /*0220*/  @!P0 BRA `(.L_x_4) ;  /* 0xfffffffc00dc8947 */ /* 0x000fea000383ffff */
.L_x_3:
[C---:B------:R-:W-:Y:S01]  /*0230*/  VIADD R3, R0.reuse, 0x10 ;  /* 0x0000001000037836 */ /* 0x040fe20000000000 */
[----:B------:R-:W-:Y:S01]  /*0240*/  UMOV UR5, 0x50 ;  /* 0x0000005000057882 */ /* 0x000fe20000000000 */
[----:B------:R-:W-:Y:S01]  /*0250*/  SHF.L.U32 R2, R5, R0, RZ ;  /* 0x0000000005027219 */ /* 0x000fe200000006ff */
[----:B------:R-:W-:Y:S01]  /*0260*/  ULEA UR5, UR6, UR5, 0x18 ;  /* 0x0000000506057291 */ /* 0x000fe2000f8ec0ff */
[----:B------:R-:W-:Y:S01]  /*0270*/  IMAD.SHL.U32 R0, R0, 0x20, RZ ;  /* 0x0000002000007824 */ /* 0x000fe200078e00ff */
[----:B------:R-:W-:-:S04]  /*0280*/  SHF.L.U32 R3, R4, R3, RZ ;  /* 0x0000000304037219 */ /* 0x000fc800000006ff */
[----:B------:R-:W-:-:S05]  /*0290*/  LOP3.LUT R2, R3, R2, RZ, 0xfc, !PT ;  /* 0x0000000203027212 */ /* 0x000fca00078efcff */
[----:B------:R1:W-:Y:S04]  /*02a0*/  ATOMS.OR RZ, [UR5], R2 ;  /* 0x00000002ffff798c */ /* 0x0003e8000b000005 */
[----:B------:R1:W-:Y:S01]  /*02b0*/  STS [UR4], R0 ;  /* 0x00000000ff007988 */ /* 0x0003e20008000804 */
[----:B------:R-:W-:Y:S05]  /*02c0*/  BRA `(.L_x_2) ;  /* 0x0000000000107947 */ /* 0x000fea0003800000 */
.L_x_1:
[----:B------:R-:W-:Y:S01]  /*02d0*/  IMAD.MOV.U32 R0, RZ, RZ, -0x1 ;  /* 0xffffffffff007424 */ /* 0x000fe200078e00ff */
[----:B------:R-:W-:-:S04]  /*02e0*/  MOV R2, 0x310 ;  /* 0x0000031000027802 */ /* 0x000fc80000000f00 */
[----:B------:R1:W-:Y:S03]  /*02f0*/  STS [UR4], R0 ;  /* 0x00000000ff007988 */ /* 0x0003e60008000804 */
[----:B01----:R-:W-:Y:S05]  /*0300*/  CALL.REL.NOINC `($__internal_1_$__cuda_sm10x_tcgen05_guardrail_trap_phase_invalid_during_alloc) ;  /* 0x0000005c00c07944 */ /* 0x003fea0003c00000 */
.L_x_2:
[----:B------:R-:W-:Y:S05]  /*0310*/  WARPSYNC.ALL ;  /* 0x0000000000007948 */ /* 0x000fea0003800000 */
[----:B------:R-:W-:Y:S01]  /*0320*/  NOP ;  /* 0x0000000000007918 */ /* 0x000fe20000000000 */
.L_x_0:
[----:B------:R-:W2:Y:S01]  /*0330*/  LDC.64 R24, c[0x0][0x398] ;  /* 0x0000e600ff187b82 */ /* 0x000ea20000000a00 */
[----:B------:R-:W3:Y:S01]  /*0340*/  S2R R5, SR_CTAID.X ;  /* 0x0000000000057919 */ /* 0x000ee20000002500 */
[----:B------:R-:W-:Y:S01]  /*0350*/  UMOV UR9, 0x400 ;  /* 0x0000040000097882 */ /* 0x000fe20000000000 */
[--C-:B------:R-:W-:Y:S01]  /*0360*/  SHF.R.U32.HI R50, RZ, 0x5, R112.reuse ;  /* 0x00000005ff327819 */ /* 0x100fe20000011670 */
[----:B------:R-:W-:Y:S01]  /*0370*/  UMOV UR6, 0x1 ;  /* 0x0000000100067882 */ /* 0x000fe20000000000 */
[----:B------:R-:W-:Y:S01]  /*0380*/  SHF.R.U32.HI R104, RZ, 0x7, R112 ;  /* 0x00000007ff687819 */ /* 0x000fe20000011670 */
[----:B------:R-:W4:Y:S01]  /*0390*/  LDCU.128 UR12, c[0x0][0x380] ;  /* 0x00007000ff0c77ac */ /* 0x000f220008000c00 */
[----:B------:R-:W-:Y:S01]  /*03a0*/  LOP3.LUT R105, R112, 0xff, RZ, 0xc0, !PT ;  /* 0x000000ff70697812 */ /* 0x000fe200078ec0ff */
[----:B------:R-:W5:Y:S01]  /*03b0*/  S2UR UR4, SR_CgaCtaId ;  /* 0x00000000000479c3 */ /* 0x000f620000008800 */
[----:B------:R-:W-:Y:S02]  /*03c0*/  SGXT.U32 R104, R104, 0x1 ;  /* 0x000000016868781a */ /* 0x000fe40000000000 */
[----:B------:R-:W-:-:S02]  /*03d0*/  PRMT R169, RZ, 0x7610, R169 ;  /* 0x00007610ffa97816 */ /* 0x000fc400000000a9 */
[C---:B------:R-:W-:Y:S02]  /*03e0*/  LOP3.LUT R155, R104.reuse, 0x8, RZ, 0xfc, !PT ;  /* 0x00000008689b7812 */ /* 0x040fe400078efcff */
[----:B------:R-:W-:Y:S01]  /*03f0*/  LOP3.LUT R153, R104, 0xa, RZ, 0xfc, !PT ;  /* 0x0000000a68997812 */ /* 0x000fe200078efcff */
[----:B------:R-:W1:Y:S02]  /*0400*/  LDC.64 R12, c[0x0][0x3a8] ;  /* 0x0000ea00ff0c7b82 */ /* 0x000e640000000a00 */
[----:B-12---:R-:W-:Y:S01]  /*0410*/  VIADD R0, R25, 0x3f ;  /* 0x0000003f19007836 */ /* 0x006fe20000000000 */
[----:B------:R-:W-:-:S04]  /*0420*/  IABS R18, R25 ;  /* 0x0000001900127213 */ /* 0x000fc80000000000 */
[----:B------:R-:W-:Y:S01]  /*0430*/  SHF.R.S32.HI R3, RZ, 0x1f, R0 ;  /* 0x0000001fff037819 */ /* 0x000fe20000011400 */
[----:B-----5:R-:W-:-:S03]  /*0440*/  ULEA UR9, UR4, UR9, 0x18 ;  /* 0x0000000904097291 */ /* 0x020fc6000f8ec0ff */
[----:B------:R-:W-:Y:S02]  /*0450*/  LEA.HI R3, R3, R0, RZ, 0x6 ;  /* 0x0000000003037211 */ /* 0x000fe400078f30ff */
[----:B---3--:R-:W-:Y:S01]  /*0460*/  IABS R8, R5 ;  /* 0x0000000500087213 */ /* 0x008fe20000000000 */
[----:B------:R-:W-:Y:S01]  /*0470*/  UIADD3 UR11, UPT, UPT, UR9, 0xc000, URZ ;  /* 0x0000c000090b7890 */ /* 0x000fe2000fffe0ff */
[----:B------:R-:W-:Y:S01]  /*0480*/  SHF.R.S32.HI R3, RZ, 0x6, R3 ;  /* 0x00000006ff037819 */ /* 0x000fe20000011403 */
[----:B------:R-:W-:-:S04]  /*0490*/  IMAD R17, R104, R12, RZ ;  /* 0x0000000c68117224 */ /* 0x000fc800078e02ff */
[----:B------:R-:W-:Y:S02]  /*04a0*/  IMAD.SHL.U32 R4, R3, 0x8, RZ ;  /* 0x0000000803047824 */ /* 0x000fe400078e00ff */
[----:B------:R-:W-:-:S03]  /*04b0*/  IMAD R31, R12, 0x2, R17 ;  /* 0x000000020c1f7824 */ /* 0x000fc600078e0211 */
[-C--:B------:R-:W-:Y:S01]  /*04c0*/  IABS R7, R4.reuse ;  /* 0x0000000400077213 */ /* 0x080fe20000000000 */
[C---:B------:R-:W-:Y:S01]  /*04d0*/  IMAD R33, R12.reuse, 0x2, R31 ;  /* 0x000000020c217824 */ /* 0x040fe200078e021f */
[----:B------:R-:W-:Y:S02]  /*04e0*/  IABS R10, R4 ;  /* 0x00000004000a7213 */ /* 0x000fe40000000000 */
[----:B------:R-:W1:Y:S01]  /*04f0*/  I2F.RP R0, R7 ;  /* 0x0000000700007306 */ /* 0x000e620000209400 */
[----:B------:R-:W-:-:S04]  /*0500*/  IMAD R35, R12, 0x2, R33 ;  /* 0x000000020c237824 */ /* 0x000fc800078e0221 */
[----:B------:R-:W-:-:S04]  /*0510*/  IMAD R67, R12, 0x2, R35 ;  /* 0x000000020c437824 */ /* 0x000fc800078e0223 */
[----:B------:R-:W-:-:S04]  /*0520*/  IMAD R63, R12, 0x2, R67 ;  /* 0x000000020c3f7824 */ /* 0x000fc800078e0243 */
[C---:B------:R-:W-:Y:S01]  /*0530*/  IMAD R61, R12.reuse, 0x2, R63 ;  /* 0x000000020c3d7824 */ /* 0x040fe200078e023f */
[----:B-1----:R-:W1:Y:S03]  /*0540*/  MUFU.RCP R0, R0 ;  /* 0x0000000000007308 */ /* 0x002e660000001000 */
[----:B------:R-:W-:-:S04]  /*0550*/  IMAD R59, R12, 0x2, R61 ;  /* 0x000000020c3b7824 */ /* 0x000fc800078e023d */
[----:B------:R-:W-:-:S04]  /*0560*/  IMAD R57, R12, 0x2, R59 ;  /* 0x000000020c397824 */ /* 0x000fc800078e023b */
[----:B------:R-:W-:Y:S02]  /*0570*/  IMAD R55, R12, 0x2, R57 ;  /* 0x000000020c377824 */ /* 0x000fe400078e0239 */
[----:B-1----:R-:W-:Y:S02]  /*0580*/  VIADD R2, R0, 0xffffffe ;  /* 0x0ffffffe00027836 */ /* 0x002fe40000000000 */
[----:B------:R-:W-:Y:S02]  /*0590*/  IMAD.MOV R0, RZ, RZ, -R10 ;  /* 0x000000ffff007224 */ /* 0x000fe400078e0a0a */
[----:B------:R1:W2:Y:S02]  /*05a0*/  F2I.FTZ.U32.TRUNC.NTZ R3, R2 ;  /* 0x0000000200037305 */ /* 0x0002a4000021f000 */
[----:B-1----:R-:W-:Y:S02]  /*05b0*/  IMAD.MOV.U32 R2, RZ, RZ, RZ ;  /* 0x000000ffff027224 */ /* 0x002fe400078e00ff */
[----:B--2---:R-:W-:-:S04]  /*05c0*/  IMAD.MOV R6, RZ, RZ, -R3 ;  /* 0x000000ffff067224 */ /* 0x004fc800078e0a03 */
[----:B------:R-:W-:Y:S02]  /*05d0*/  IMAD R9, R6, R7, RZ ;  /* 0x0000000706097224 */ /* 0x000fe400078e02ff */
[----:B------:R-:W-:Y:S02]  /*05e0*/  IMAD.MOV.U32 R6, RZ, RZ, R8 ;  /* 0x000000ffff067224 */ /* 0x000fe400078e0008 */
[----:B------:R-:W-:-:S06]  /*05f0*/  IMAD.HI.U32 R3, R3, R9, R2 ;  /* 0x0000000903037227 */ /* 0x000fcc00078e0002 */
[----:B------:R-:W-:-:S04]  /*0600*/  IMAD.HI.U32 R3, R3, R6, RZ ;  /* 0x0000000603037227 */ /* 0x000fc800078e00ff */
[----:B------:R-:W-:Y:S01]  /*0610*/  IMAD R0, R3, R0, R6 ;  /* 0x0000000003007224 */ /* 0x000fe200078e0206 */
[----:B------:R-:W-:Y:S04]  /*0620*/  BAR.SYNC.DEFER_BLOCKING 0x0 ;  /* 0x0000000000007b1d */ /* 0x000fe80000010000 */
[----:B------:R-:W-:-:S13]  /*0630*/  ISETP.GT.U32.AND P2, PT, R7, R0, PT ;  /* 0x000000000700720c */ /* 0x000fda0003f44070 */
[----:B------:R-:W-:Y:S02]  /*0640*/  @!P2 IMAD.IADD R0, R0, 0x1, -R7 ;  /* 0x000000010000a824 */ /* 0x000fe400078e0a07 */
[----:B------:R-:W-:Y:S01]  /*0650*/  @!P2 VIADD R3, R3, 0x1 ;  /* 0x000000010303a836 */ /* 0x000fe20000000000 */
[----:B------:R-:W-:Y:S02]  /*0660*/  ISETP.NE.AND P2, PT, R4, RZ, PT ;  /* 0x000000ff0400720c */ /* 0x000fe40003f45270 */
[----:B------:R-:W-:Y:S02]  /*0670*/  ISETP.GE.U32.AND P0, PT, R0, R7, PT ;  /* 0x000000070000720c */ /* 0x000fe40003f06070 */
[----:B------:R-:W-:-:S04]  /*0680*/  LOP3.LUT R0, R5, R4, RZ, 0x3c, !PT ;  /* 0x0000000405007212 */ /* 0x000fc800078e3cff */
[----:B------:R-:W-:Y:S01]  /*0690*/  ISETP.GE.AND P3, PT, R0, RZ, PT ;  /* 0x000000ff0000720c */ /* 0x000fe20003f66270 */
[----:B------:R-:W-:-:S06]  /*06a0*/  VIADD R0, R24, 0x7f ;  /* 0x0000007f18007836 */ /* 0x000fcc0000000000 */
[----:B------:R-:W-:-:S04]  /*06b0*/  @P0 VIADD R3, R3, 0x1 ;  /* 0x0000000103030836 */ /* 0x000fc80000000000 */
[----:B------:R-:W-:Y:S01]  /*06c0*/  IMAD.MOV.U32 R2, RZ, RZ, R3 ;  /* 0x000000ffff027224 */ /* 0x000fe200078e0003 */
[----:B------:R-:W-:-:S03]  /*06d0*/  SHF.R.S32.HI R3, RZ, 0x1f, R0 ;  /* 0x0000001fff037819 */ /* 0x000fc60000011400 */
[----:B------:R-:W-:Y:S01]  /*06e0*/  @!P3 IMAD.MOV R2, RZ, RZ, -R2 ;  /* 0x000000ffff02b224 */ /* 0x000fe200078e0a02 */
[----:B------:R-:W-:Y:S02]  /*06f0*/  @!P2 LOP3.LUT R2, RZ, R4, RZ, 0x33, !PT ;  /* 0x00000004ff02a212 */ /* 0x000fe400078e33ff */
[----:B------:R-:W-:-:S03]  /*0700*/  LEA.HI R3, R3, R0, RZ, 0x7 ;  /* 0x0000000003037211 */ /* 0x000fc600078f38ff */
[----:B------:R-:W-:Y:S02]  /*0710*/  IMAD.SHL.U32 R6, R2, 0x8, RZ ;  /* 0x0000000802067824 */ /* 0x000fe400078e00ff */
[----:B------:R-:W-:-:S03]  /*0720*/  IMAD.MOV R2, RZ, RZ, -R2 ;  /* 0x000000ffff027224 */ /* 0x000fc600078e0a02 */
[----:B------:R-:W-:Y:S01]  /*0730*/  LEA.HI.SX32 R3, R3, -R6, 0x19 ;  /* 0x8000000603037211 */ /* 0x000fe200078fcaff */
[----:B------:R-:W-:-:S03]  /*0740*/  IMAD R8, R4, R2, R5 ;  /* 0x0000000204087224 */ /* 0x000fc600078e0205 */
[----:B------:R-:W-:-:S04]  /*0750*/  VIMNMX R11, PT, PT, R3, 0x8, PT ;  /* 0x00000008030b7848 */ /* 0x000fc80003fe0100 */
[-C--:B------:R-:W-:Y:S02]  /*0760*/  IABS R7, R11.reuse ;  /* 0x0000000b00077213 */ /* 0x080fe40000000000 */
[----:B------:R-:W-:Y:S02]  /*0770*/  IABS R4, R11 ;  /* 0x0000000b00047213 */ /* 0x000fe40000000000 */
[----:B------:R-:W1:Y:S08]  /*0780*/  I2F.RP R0, R7 ;  /* 0x0000000700007306 */ /* 0x000e700000209400 */
[----:B-1----:R-:W1:Y:S02]  /*0790*/  MUFU.RCP R0, R0 ;  /* 0x0000000000007308 */ /* 0x002e640000001000 */
[----:B-1----:R-:W-:-:S02]  /*07a0*/  VIADD R3, R0, 0xffffffe ;  /* 0x0ffffffe00037836 */ /* 0x002fc40000000000 */
[----:B------:R-:W-:-:S04]  /*07b0*/  IMAD.MOV R0, RZ, RZ, -R4 ;  /* 0x000000ffff007224 */ /* 0x000fc800078e0a04 */
[----:B------:R-:W1:Y:S02]  /*07c0*/  F2I.FTZ.U32.TRUNC.NTZ R3, R3 ;  /* 0x0000000300037305 */ /* 0x000e64000021f000 */
[----:B-1----:R-:W-:-:S04]  /*07d0*/  IMAD.MOV R9, RZ, RZ, -R3 ;  /* 0x000000ffff097224 */ /* 0x002fc800078e0a03 */
[----:B------:R-:W-:Y:S01]  /*07e0*/  IMAD.MOV.U32 R2, RZ, RZ, R9 ;  /* 0x000000ffff027224 */ /* 0x000fe200078e0009 */
[----:B------:R-:W-:-:S03]  /*07f0*/  IABS R9, R8 ;  /* 0x0000000800097213 */ /* 0x000fc60000000000 */
[----:B------:R-:W-:Y:S02]  /*0800*/  IMAD R5, R2, R7, RZ ;  /* 0x0000000702057224 */ /* 0x000fe400078e02ff */
[----:B------:R-:W-:-:S04]  /*0810*/  IMAD.MOV.U32 R2, RZ, RZ, RZ ;  /* 0x000000ffff027224 */ /* 0x000fc800078e00ff */
[----:B------:R-:W-:Y:S01]  /*0820*/  IMAD.HI.U32 R2, R3, R5, R2 ;  /* 0x0000000503027227 */ /* 0x000fe200078e0002 */
[----:B------:R-:W-:-:S05]  /*0830*/  IABS R3, R24 ;  /* 0x0000001800037213 */ /* 0x000fca0000000000 */
[----:B------:R-:W-:-:S04]  /*0840*/  IMAD.HI.U32 R2, R2, R9, RZ ;  /* 0x0000000902027227 */ /* 0x000fc800078e00ff */
[----:B------:R-:W-:Y:S02]  /*0850*/  IMAD R0, R2, R0, R9 ;  /* 0x0000000002007224 */ /* 0x000fe400078e0209 */
[----:B------:R-:W-:-:S03]  /*0860*/  IMAD.MOV.U32 R9, RZ, RZ, R3 ;  /* 0x000000ffff097224 */ /* 0x000fc600078e0003 */
[----:B------:R-:W-:Y:S01]  /*0870*/  ISETP.GT.U32.AND P2, PT, R7, R0, PT ;  /* 0x000000000700720c */ /* 0x000fe20003f44070 */
[----:B------:R-:W1:-:S12]  /*0880*/  I2F.RP R4, R9 ;  /* 0x0000000900047306 */ /* 0x000e580000209400 */
[----:B------:R-:W-:Y:S02]  /*0890*/  @!P2 IMAD.IADD R0, R0, 0x1, -R7 ;  /* 0x000000010000a824 */ /* 0x000fe400078e0a07 */
[----:B------:R-:W-:Y:S01]  /*08a0*/  @!P2 VIADD R2, R2, 0x1 ;  /* 0x000000010202a836 */ /* 0x000fe20000000000 */
[----:B-1----:R-:W1:Y:S01]  /*08b0*/  MUFU.RCP R4, R4 ;  /* 0x0000000400047308 */ /* 0x002e620000001000 */
[----:B------:R-:W-:Y:S02]  /*08c0*/  ISETP.NE.AND P2, PT, R11, RZ, PT ;  /* 0x000000ff0b00720c */ /* 0x000fe40003f45270 */
[----:B------:R-:W-:Y:S02]  /*08d0*/  ISETP.GE.U32.AND P0, PT, R0, R7, PT ;  /* 0x000000070000720c */ /* 0x000fe40003f06070 */
[----:B------:R-:W-:-:S04]  /*08e0*/  LOP3.LUT R0, R8, R11, RZ, 0x3c, !PT ;  /* 0x0000000b08007212 */ /* 0x000fc800078e3cff */
[----:B------:R-:W-:-:S07]  /*08f0*/  ISETP.GE.AND P3, PT, R0, RZ, PT ;  /* 0x000000ff0000720c */ /* 0x000fce0003f66270 */
[----:B------:R-:W-:-:S04]  /*0900*/  @P0 VIADD R2, R2, 0x1 ;  /* 0x0000000102020836 */ /* 0x000fc80000000000 */
[----:B------:R-:W-:Y:S02]  /*0910*/  IMAD.MOV.U32 R103, RZ, RZ, R2 ;  /* 0x000000ffff677224 */ /* 0x000fe400078e0002 */
[----:B-1----:R-:W-:Y:S02]  /*0920*/  VIADD R2, R4, 0xffffffe ;  /* 0x0ffffffe04027836 */ /* 0x002fe40000000000 */
[----:B------:R-:W-:Y:S01]  /*0930*/  @!P3 IMAD.MOV R103, RZ, RZ, -R103 ;  /* 0x000000ffff67b224 */ /* 0x000fe200078e0a67 */
[----:B------:R-:W-:Y:S01]  /*0940*/  @!P2 LOP3.LUT R103, RZ, R11, RZ, 0x33, !PT ;  /* 0x0000000bff67a212 */ /* 0x000fe200078e33ff */
[----:B------:R1:W2:Y:S04]  /*0950*/  F2I.FTZ.U32.TRUNC.NTZ R3, R2 ;  /* 0x0000000200037305 */ /* 0x0002a8000021f000 */
[----:B------:R-:W-:-:S02]  /*0960*/  IMAD.MOV R0, RZ, RZ, -R103 ;  /* 0x000000ffff007224 */ /* 0x000fc400078e0a67 */
[----:B------:R-:W-:Y:S02]  /*0970*/  IMAD.SHL.U32 R103, R103, 0x40, RZ ;  /* 0x0000004067677824 */ /* 0x000fe400078e00ff */
[----:B------:R-:W3:Y:S01]  /*0980*/  I2F.RP R4, R18 ;  /* 0x0000001200047306 */ /* 0x000ee20000209400 */
[----:B------:R-:W-:Y:S02]  /*0990*/  IMAD R0, R11, R0, R8 ;  /* 0x000000000b007224 */ /* 0x000fe400078e0208 */
[----:B-1----:R-:W-:Y:S01]  /*09a0*/  IMAD.MOV.U32 R2, RZ, RZ, RZ ;  /* 0x000000ffff027224 */ /* 0x002fe200078e00ff */
[----:B------:R-:W1:Y:S01]  /*09b0*/  LDS R8, [UR9] ;  /* 0x00000009ff087984 */ /* 0x000e620008000800 */
[----:B------:R-:W-:Y:S01]  /*09c0*/  IMAD.IADD R5, R6, 0x1, R0 ;  /* 0x0000000106057824 */ /* 0x000fe200078e0200 */
[----:B------:R-:W-:Y:S01]  /*09d0*/  LOP3.LUT R0, R112, 0x7f, RZ, 0xc0, !PT ;  /* 0x0000007f70007812 */ /* 0x000fe200078ec0ff */
[----:B--2---:R-:W-:-:S04]  /*09e0*/  IMAD.MOV R7, RZ, RZ, -R3 ;  /* 0x000000ffff077224 */ /* 0x004fc800078e0a03 */
[----:B------:R-:W-:Y:S02]  /*09f0*/  IMAD.MOV.U32 R6, RZ, RZ, R7 ;  /* 0x000000ffff067224 */ /* 0x000fe400078e0007 */
[----:B------:R-:W-:Y:S02]  /*0a00*/  IMAD R102, R5, 0x80, R0 ;  /* 0x0000008005667824 */ /* 0x000fe400078e0200 */
[----:B------:R-:W-:Y:S01]  /*0a10*/  IMAD R5, R6, R9, RZ ;  /* 0x0000000906057224 */ /* 0x000fe200078e02ff */
[----:B---3--:R-:W2:Y:S02]  /*0a20*/  MUFU.RCP R4, R4 ;  /* 0x0000000400047308 */ /* 0x008ea40000001000 */
[----:B------:R-:W-:Y:S01]  /*0a30*/  IABS R6, R102 ;  /* 0x0000006600067213 */ /* 0x000fe20000000000 */
[----:B------:R-:W-:Y:S01]  /*0a40*/  IMAD.HI.U32 R2, R3, R5, R2 ;  /* 0x0000000503027227 */ /* 0x000fe200078e0002 */
[----:B------:R-:W-:Y:S01]  /*0a50*/  BAR.SYNC.DEFER_BLOCKING 0x0 ;  /* 0x0000000000007b1d */ /* 0x000fe20000010000 */
[----:B------:R-:W-:-:S04]  /*0a60*/  ISETP.GE.AND P2, PT, R102, RZ, PT ;  /* 0x000000ff6600720c */ /* 0x000fc80003f46270 */
[----:B------:R-:W-:-:S04]  /*0a70*/  IMAD.HI.U32 R2, R2, R6, RZ ;  /* 0x0000000602027227 */ /* 0x000fc800078e00ff */
[----:B------:R-:W-:-:S04]  /*0a80*/  IMAD.MOV R2, RZ, RZ, -R2 ;  /* 0x000000ffff027224 */ /* 0x000fc800078e0a02 */
[C---:B------:R-:W-:Y:S02]  /*0a90*/  IMAD R6, R9.reuse, R2, R6 ;  /* 0x0000000209067224 */ /* 0x040fe400078e0206 */
[----:B--2---:R-:W-:Y:S02]  /*0aa0*/  VIADD R2, R4, 0xffffffe ;  /* 0x0ffffffe04027836 */ /* 0x004fe40000000000 */
[----:B------:R-:W-:Y:S01]  /*0ab0*/  IMAD.SHL.U32 R4, R50, 0x200000, RZ ;  /* 0x0020000032047824 */ /* 0x000fe200078e00ff */
[----:B------:R-:W-:Y:S01]  /*0ac0*/  ISETP.GT.U32.AND P0, PT, R9, R6, PT ;  /* 0x000000060900720c */ /* 0x000fe20003f04070 */
[----:B------:R2:W3:Y:S03]  /*0ad0*/  F2I.FTZ.U32.TRUNC.NTZ R3, R2 ;  /* 0x0000000200037305 */ /* 0x0004e6000021f000 */
[----:B------:R-:W-:Y:S02]  /*0ae0*/  LOP3.LUT R4, R4, 0x600000, RZ, 0xc0, !PT ;  /* 0x0060000004047812 */ /* 0x000fe400078ec0ff */
[----:B-1----:R-:W-:-:S02]  /*0af0*/  R2UR UR8, R8 ;  /* 0x00000000080872ca */ /* 0x002fc400000e0000 */
[----:B------:R-:W-:Y:S02]  /*0b00*/  R2UR UR5, R4 ;  /* 0x00000000040572ca */ /* 0x000fe400000e0000 */
[----:B--2---:R-:W-:-:S03]  /*0b10*/  SHF.R.U32.HI R2, RZ, 0x6, R112 ;  /* 0x00000006ff027819 */ /* 0x004fc60000011670 */
[----:B------:R-:W-:Y:S01]  /*0b20*/  @!P0 IMAD.IADD R6, R6, 0x1, -R9 ;  /* 0x0000000106068824 */ /* 0x000fe200078e0a09 */
[----:B------:R-:W-:Y:S01]  /*0b30*/  SGXT.U32 R4, R2, 0x2 ;  /* 0x000000020204781a */ /* 0x000fe20000000000 */
[----:B------:R-:W-:Y:S02]  /*0b40*/  IMAD.MOV.U32 R2, RZ, RZ, RZ ;  /* 0x000000ffff027224 */ /* 0x000fe400078e00ff */
[--C-:B---3--:R-:W-:Y:S01]  /*0b50*/  IMAD.MOV R19, RZ, RZ, -R3.reuse ;  /* 0x000000ffff137224 */ /* 0x108fe200078e0a03 */
[----:B------:R-:W-:Y:S02]  /*0b60*/  ISETP.GT.U32.AND P0, PT, R9, R6, PT ;  /* 0x000000060900720c */ /* 0x000fe40003f04070 */
[----:B------:R-:W-:Y:S01]  /*0b70*/  LOP3.LUT R21, R103, R4, RZ, 0xfc, !PT ;  /* 0x0000000467157212 */ /* 0x000fe200078efcff */
[----:B------:R-:W-:Y:S01]  /*0b80*/  IMAD R19, R19, R18, RZ ;  /* 0x0000001213137224 */ /* 0x000fe200078e02ff */
[----:B------:R-:W1:Y:S02]  /*0b90*/  LDC.64 R4, c[0x0][0x3a0] ;  /* 0x0000e800ff047b82 */ /* 0x000e640000000a00 */
[----:B------:R-:W-:Y:S01]  /*0ba0*/  LOP3.LUT R32, R21, 0x4, RZ, 0xfc, !PT ;  /* 0x0000000415207812 */ /* 0x000fe200078efcff */
[----:B------:R-:W-:Y:S01]  /*0bb0*/  IMAD.HI.U32 R19, R3, R19, R2 ;  /* 0x0000001303137227 */ /* 0x000fe200078e0002 */
[----:B------:R-:W-:-:S02]  /*0bc0*/  IABS R23, R21 ;  /* 0x0000001500177213 */ /* 0x000fc40000000000 */
[----:B------:R-:W-:Y:S01]  /*0bd0*/  IABS R27, R32 ;  /* 0x00000020001b7213 */ /* 0x000fe20000000000 */
[----:B------:R-:W-:Y:S02]  /*0be0*/  IMAD.SHL.U32 R2, R50, 0x8, RZ ;  /* 0x0000000832027824 */ /* 0x000fe400078e00ff */
[----:B------:R-:W-:Y:S01]  /*0bf0*/  @!P0 IMAD.IADD R6, R6, 0x1, -R9 ;  /* 0x0000000106068824 */ /* 0x000fe200078e0a09 */
[----:B------:R-:W-:Y:S01]  /*0c00*/  ISETP.NE.AND P0, PT, R24, RZ, PT ;  /* 0x000000ff1800720c */ /* 0x000fe20003f05270 */
[----:B------:R-:W-:Y:S01]  /*0c10*/  IMAD.HI.U32 R3, R19, R27, RZ ;  /* 0x0000001b13037227 */ /* 0x000fe200078e00ff */
[----:B------:R-:W-:-:S03]  /*0c20*/  LOP3.LUT R7, R2, 0x20, RZ, 0xc0, !PT ;  /* 0x0000002002077812 */ /* 0x000fc600078ec0ff */
[----:B------:R-:W-:Y:S01]  /*0c30*/  IMAD.HI.U32 R2, R19, R23, RZ ;  /* 0x0000001713027227 */ /* 0x000fe200078e00ff */
[----:B------:R-:W-:-:S03]  /*0c40*/  R2UR UR10, R7 ;  /* 0x00000000070a72ca */ /* 0x000fc600000e0000 */
[----:B------:R-:W-:Y:S01]  /*0c50*/  @!P2 IMAD.MOV R6, RZ, RZ, -R6 ;  /* 0x000000ffff06a224 */ /* 0x000fe200078e0a06 */
[----:B------:R-:W-:Y:S01]  /*0c60*/  ISETP.NE.U32.AND P2, PT, R105, RZ, PT ;  /* 0x000000ff6900720c */ /* 0x000fe20003f45070 */
[----:B------:R-:W-:Y:S02]  /*0c70*/  IMAD.MOV R2, RZ, RZ, -R2 ;  /* 0x000000ffff027224 */ /* 0x000fe400078e0a02 */
[----:B------:R-:W-:Y:S01]  /*0c80*/  @!P0 LOP3.LUT R6, RZ, R24, RZ, 0x33, !PT ;  /* 0x00000018ff068212 */ /* 0x000fe200078e33ff */
[----:B-1----:R-:W-:Y:S02]  /*0c90*/  VIADD R106, R4, 0x3f ;  /* 0x0000003f046a7836 */ /* 0x002fe40000000000 */
[----:B------:R-:W-:Y:S02]  /*0ca0*/  IMAD.MOV R3, RZ, RZ, -R3 ;  /* 0x000000ffff037224 */ /* 0x000fe400078e0a03 */
[C---:B------:R-:W-:Y:S01]  /*0cb0*/  IMAD R23, R18.reuse, R2, R23 ;  /* 0x0000000212177224 */ /* 0x040fe200078e0217 */
[----:B------:R-:W-:Y:S01]  /*0cc0*/  UIADD3 UR10, UPT, UPT, UR10, UR5, UR8 ;  /* 0x000000050a0a7290 */ /* 0x000fe2000fffe008 */
[----:B------:R-:W-:Y:S01]  /*0cd0*/  IMAD R27, R18, R3, R27 ;  /* 0x00000003121b7224 */ /* 0x000fe200078e021b */
[----:B------:R-:W-:Y:S01]  /*0ce0*/  ISETP.GT.AND P0, PT, R106, 0x3f, PT ;  /* 0x0000003f6a00780c */ /* 0x000fe20003f04270 */
[----:B------:R-:W-:Y:S01]  /*0cf0*/  IMAD R52, R6, R5, RZ ;  /* 0x0000000506347224 */ /* 0x000fe200078e02ff */
[----:B----4-:R-:W-:Y:S11]  /*0d00*/  @P1 BRA `(.L_x_5) ;  /* 0x0000000000181947 */ /* 0x010ff60003800000 */
[----:B------:R-:W-:Y:S01]  /*0d10*/  ELECT P3, URZ, PT ;  /* 0x0000000000ff782f */ /* 0x000fe20003860000 */
[----:B------:R-:W-:Y:S01]  /*0d20*/  IMAD.MOV.U32 R2, RZ, RZ, 0x1 ;  /* 0x00000001ff027424 */ /* 0x000fe200078e00ff */
[----:B------:R-:W-:Y:S01]  /*0d30*/  UMOV UR5, 0x40 ;  /* 0x0000004000057882 */ /* 0x000fe20000000000 */
[----:B------:R-:W-:Y:S01]  /*0d40*/  UVIRTCOUNT.DEALLOC.SMPOOL 0x80 ;  /* 0x000000800000784c */ /* 0x000fe20000000000 */
[----:B------:R-:W-:-:S09]  /*0d50*/  ULEA UR5, UR4, UR5, 0x18 ;  /* 0x0000000504057291 */ /* 0x000fd2000f8ec0ff */
[----:B------:R1:W-:Y:S03]  /*0d60*/  @P3 STS.U8 [UR5], R2 ;  /* 0x00000002ff003988 */ /* 0x0003e60008000005 */
.L_x_5:
[----:B------:R-:W-:Y:S01]  /*0d70*/  STTM.x32 tmem[UR10], RZ ;  /* 0x000000ff000079ed */ /* 0x000fe200082c000a */
[----:B------:R-:W2:Y:S02]  /*0d80*/  FENCE.VIEW.ASYNC.T ;  /* 0x00000000000073c6 */ /* 0x000ea40000000200 */
[----:B--2---:R-:W-:Y:S01]  /*0d90*/  VOTEU.ALL UP0, P2 ;  /* 0x0000000000ff7886 */ /* 0x004fe20001000000 */
[----:B------:R-:W-:Y:S01]  /*0da0*/  VOTEU.ALL UP1, P2 ;  /* 0x0000000000ff7886 */ /* 0x000fe20001020000 */
[----:B------:R-:W-:Y:S01]  /*0db0*/  IMAD R53, R12, 0x2, R55 ;  /* 0x000000020c357824 */ /* 0x000fe200078e0237 */
[----:B------:R-:W-:Y:S01]  /*0dc0*/  ISETP.LT.AND P4, PT, R155, R4, P0 ;  /* 0x000000049b00720c */ /* 0x000fe20000781270 */
[----:B------:R-:W-:Y:S01]  /*0dd0*/  IMAD.SHL.U32 R100, R52, 0x2, RZ ;  /* 0x0000000234647824 */ /* 0x000fe200078e00ff */
[----:B------:R-:W-:-:S04]  /*0de0*/  @!UP0 UIADD3 UR4, UPT, UPT, -UR6, 0x100000, URZ ;  /* 0x0010000006048890 */ /* 0x000fc8000fffe1ff */
[----:B------:R-:W-:Y:S02]  /*0df0*/  @!UP0 USHF.L.U32 UR5, UR4, 0xb, URZ ;  /* 0x0000000b04058899 */ /* 0x000fe400080006ff */
[----:B------:R-:W-:Y:S01]  /*0e00*/  @!UP0 USHF.L.U32 UR4, UR4, 0x1, URZ ;  /* 0x0000000104048899 */ /* 0x000fe200080006ff */
[----:B------:R-:W-:Y:S01]  /*0e10*/  BAR.SYNC.DEFER_BLOCKING 0x0 ;  /* 0x0000000000007b1d */ /* 0x000fe20000010000 */
[----:B------:R-:W-:Y:S01]  /*0e20*/  IMAD R51, R12, 0x2, R53 ;  /* 0x000000020c337824 */ /* 0x000fe200078e0235 */
[----:B------:R-:W-:Y:S02]  /*0e30*/  ISETP.LT.AND P3, PT, R153, R4, P0 ;  /* 0x000000049900720c */ /* 0x000fe40000761270 */
[----:B------:R-:W-:Y:S01]  /*0e40*/  IADD3 R22, P5, PT, R100, UR12, RZ ;  /* 0x0000000c64167c10 */ /* 0x000fe2000ffbe0ff */
[----:B------:R-:W-:-:S03]  /*0e50*/  IMAD R5, R12, 0x2, R51 ;  /* 0x000000020c057824 */ /* 0x000fc600078e0233 */
[----:B------:R-:W-:Y:S01]  /*0e60*/  LEA.HI.X.SX32 R20, R52, UR13, 0x1, P5 ;  /* 0x0000000d34147c11 */ /* 0x000fe2000a8f0eff */
[----:B------:R-:W-:Y:S01]  /*0e70*/  IMAD R11, R12, 0x2, R5 ;  /* 0x000000020c0b7824 */ /* 0x000fe200078e0205 */
[----:B-1----:R-:W-:-:S03]  /*0e80*/  LEA R2, P5, R67, R22, 0x1 ;  /* 0x0000001643027211 */ /* 0x002fc600078a08ff */
[C---:B------:R-:W-:Y:S01]  /*0e90*/  IMAD R29, R12.reuse, 0x2, R11 ;  /* 0x000000020c1d7824 */ /* 0x040fe200078e020b */
[----:B------:R-:W-:Y:S01]  /*0ea0*/  LEA.HI.X.SX32 R3, R67, R20, 0x1, P5 ;  /* 0x0000001443037211 */ /* 0x000fe200028f0eff */
[----:B------:R-:W1:Y:S02]  /*0eb0*/  FENCE.VIEW.ASYNC.S ;  /* 0x00000000000073c6 */ /* 0x000e640000000000 */
[----:B-1----:R1:W2:Y:S02]  /*0ec0*/  @!UP1 SYNCS.EXCH.64 URZ, [UR11], UR4 ;  /* 0x000000040bff95b2 */ /* 0x0022a40008000100 */
[----:B--2---:R-:W-:Y:S01]  /*0ed0*/  BAR.SYNC.DEFER_BLOCKING 0x0 ;  /* 0x0000000000007b1d */ /* 0x004fe20000010000 */
[----:B------:R-:W-:-:S04]  /*0ee0*/  IMAD R37, R12, 0x2, R29 ;  /* 0x000000020c257824 */ /* 0x000fc800078e021d */
[----:B------:R-:W-:Y:S01]  /*0ef0*/  IMAD R15, R12, 0x2, R37 ;  /* 0x000000020c0f7824 */ /* 0x000fe200078e0225 */
[----:B------:R-:W-:-:S03]  /*0f00*/  PRMT R114, RZ, 0x7610, R114 ;  /* 0x00007610ff727816 */ /* 0x000fc60000000072 */
[----:B------:R-:W-:Y:S01]  /*0f10*/  IMAD R39, R12, 0x2, R15 ;  /* 0x000000020c277824 */ /* 0x000fe200078e020f */
[----:B------:R-:W-:Y:S01]  /*0f20*/  LOP3.LUT R151, R104, 0x10, RZ, 0xfc, !PT ;  /* 0x0000001068977812 */ /* 0x000fe200078efcff */
[----:B-1----:R-:W1:Y:S02]  /*0f30*/  LDCU UR4, c[0x0][0x3b0] ;  /* 0x00007600ff0477ac */ /* 0x002e640008000800 */
[C---:B------:R-:W-:Y:S01]  /*0f40*/  IMAD R41, R12.reuse, 0x2, R39 ;  /* 0x000000020c297824 */ /* 0x040fe200078e0227 */
[----:B------:R2:W3:Y:S01]  /*0f50*/  @P4 LDG.E.U16 R169, desc[UR18][R2.64] ;  /* 0x0000001202a94981 */ /* 0x0004e2000c1e1500 */
[----:B------:R-:W-:Y:S02]  /*0f60*/  LEA R6, P4, R63, R22, 0x1 ;  /* 0x000000163f067211 */ /* 0x000fe400078808ff */
[----:B------:R-:W-:Y:S02]  /*0f70*/  ISETP.LT.AND P5, PT, R151, R4, P0 ;  /* 0x000000049700720c */ /* 0x000fe400007a1270 */
[----:B------:R-:W-:Y:S01]  /*0f80*/  LEA.HI.X.SX32 R7, R63, R20, 0x1, P4 ;  /* 0x000000143f077211 */ /* 0x000fe200020f0eff */
[----:B------:R-:W-:Y:S01]  /*0f90*/  IMAD R43, R12, 0x2, R41 ;  /* 0x000000020c2b7824 */ /* 0x000fe200078e0229 */
[----:B------:R-:W-:-:S03]  /*0fa0*/  LOP3.LUT R149, R104, 0x18, RZ, 0xfc, !PT ;  /* 0x0000001868957812 */ /* 0x000fc600078efcff */
[----:B------:R4:W5:Y:S01]  /*0fb0*/  @P3 LDG.E.U16 R114, desc[UR18][R6.64] ;  /* 0x0000001206723981 */ /* 0x000962000c1e1500 */
[-C--:B------:R-:W-:Y:S02]  /*0fc0*/  LEA R8, P3, R5, R22.reuse, 0x1 ;  /* 0x0000001605087211 */ /* 0x080fe400078608ff */
[----:B--2---:R-:W-:Y:S02]  /*0fd0*/  LEA R2, P6, R57, R22, 0x1 ;  /* 0x0000001639027211 */ /* 0x004fe400078c08ff */
[----:B------:R-:W-:Y:S01]  /*0fe0*/  LEA.HI.X.SX32 R9, R5, R20, 0x1, P3 ;  /* 0x0000001405097211 */ /* 0x000fe200018f0eff */
[C---:B------:R-:W-:Y:S01]  /*0ff0*/  IMAD R5, R12.reuse, 0x2, R43 ;  /* 0x000000020c057824 */ /* 0x040fe200078e022b */
[----:B------:R-:W-:Y:S02]  /*1000*/  PRMT R171, RZ, 0x7610, R171 ;  /* 0x00007610ffab7816 */ /* 0x000fe400000000ab */
[----:B------:R-:W-:Y:S01]  /*1010*/  ISETP.LT.AND P4, PT, R149, R4, P0 ;  /* 0x000000049500720c */ /* 0x000fe20000781270 */
[----:B------:R-:W-:Y:S01]  /*1020*/  IMAD R45, R12, 0x2, R5 ;  /* 0x000000020c2d7824 */ /* 0x000fe200078e0205 */
[----:B------:R-:W-:-:S02]  /*1030*/  LEA.HI.X.SX32 R3, R57, R20, 0x1, P6 ;  /* 0x0000001439037211 */ /* 0x000fc400030f0eff */
[----:B------:R-:W-:Y:S01]  /*1040*/  LOP3.LUT R147, R104, 0x1a, RZ, 0xfc, !PT ;  /* 0x0000001a68937812 */ /* 0x000fe200078efcff */
[C---:B------:R-:W-:Y:S01]  /*1050*/  IMAD R47, R12.reuse, 0x2, R45 ;  /* 0x000000020c2f7824 */ /* 0x040fe200078e022d */
[----:B----4-:R-:W-:Y:S01]  /*1060*/  LEA R6, P3, R11, R22, 0x1 ;  /* 0x000000160b067211 */ /* 0x010fe200078608ff */
[----:B------:R2:W4:Y:S01]  /*1070*/  @P5 LDG.E.U16 R171, desc[UR18][R2.64] ;  /* 0x0000001202ab5981 */ /* 0x000522000c1e1500 */
[----:B------:R-:W-:Y:S01]  /*1080*/  ISETP.LT.AND P5, PT, R147, R4, P0 ;  /* 0x000000049300720c */ /* 0x000fe200007a1270 */
[C---:B------:R-:W-:Y:S01]  /*1090*/  IMAD R49, R12.reuse, 0x2, R47 ;  /* 0x000000020c317824 */ /* 0x040fe200078e022f */
[----:B------:R-:W-:Y:S02]  /*10a0*/  LEA.HI.X.SX32 R7, R11, R20, 0x1, P3 ;  /* 0x000000140b077211 */ /* 0x000fe400018f0eff */
[----:B------:R-:W-:Y:S01]  /*10b0*/  PRMT R173, RZ, 0x7610, R173 ;  /* 0x00007610ffad7816 */ /* 0x000fe200000000ad */
[----:B------:R-:W-:Y:S01]  /*10c0*/  IMAD R11, R12, 0x2, R49 ;  /* 0x000000020c0b7824 */ /* 0x000fe200078e0231 */
[----:B------:R-:W-:-:S02]  /*10d0*/  LOP3.LUT R145, R104, 0x20, RZ, 0xfc, !PT ;  /* 0x0000002068917812 */ /* 0x000fc400078efcff */
[----:B------:R-:W-:Y:S01]  /*10e0*/  LOP3.LUT R143, R104, 0x28, RZ, 0xfc, !PT ;  /* 0x00000028688f7812 */ /* 0x000fe200078efcff */
[C---:B------:R-:W-:Y:S01]  /*10f0*/  IMAD R65, R12.reuse, 0x2, R11 ;  /* 0x000000020c417824 */ /* 0x040fe200078e020b */
[----:B------:R-:W-:Y:S01]  /*1100*/  PRMT R116, RZ, 0x7610, R116 ;  /* 0x00007610ff747816 */ /* 0x000fe20000000074 */
[----:B------:R0:W3:Y:S01]  /*1110*/  @P4 LDG.E.U16 R173, desc[UR18][R8.64] ;  /* 0x0000001208ad4981 */ /* 0x0000e2000c1e1500 */
[-C--:B------:R-:W-:Y:S01]  /*1120*/  ISETP.LT.AND P4, PT, R145, R4.reuse, P0 ;  /* 0x000000049100720c */ /* 0x080fe20000781270 */
[C---:B------:R-:W-:Y:S01]  /*1130*/  IMAD R69, R12.reuse, 0x2, R65 ;  /* 0x000000020c457824 */ /* 0x040fe200078e0241 */
[----:B------:R-:W-:Y:S02]  /*1140*/  ISETP.LT.AND P3, PT, R143, R4, P0 ;  /* 0x000000048f00720c */ /* 0x000fe40000761270 */
[----:B------:R1:W3:Y:S01]  /*1150*/  @P5 LDG.E.U16 R116, desc[UR18][R6.64] ;  /* 0x0000001206745981 */ /* 0x0002e2000c1e1500 */
[----:B--2---:R-:W-:Y:S01]  /*1160*/  LEA R2, P6, R15, R22, 0x1 ;  /* 0x000000160f027211 */ /* 0x004fe200078c08ff */
[----:B------:R-:W-:Y:S01]  /*1170*/  IMAD R71, R12, 0x2, R69 ;  /* 0x000000020c477824 */ /* 0x000fe200078e0245 */
[----:B------:R-:W-:-:S02]  /*1180*/  LOP3.LUT R141, R104, 0x30, RZ, 0xfc, !PT ;  /* 0x00000030688d7812 */ /* 0x000fc400078efcff */
[----:B0-----:R-:W-:Y:S02]  /*1190*/  LEA R8, P5, R5, R22, 0x1 ;  /* 0x0000001605087211 */ /* 0x001fe400078a08ff */
[----:B------:R-:W-:Y:S02]  /*11a0*/  LOP3.LUT R139, R104, 0x38, RZ, 0xfc, !PT ;  /* 0x00000038688b7812 */ /* 0x000fe400078efcff */
[----:B------:R-:W-:Y:S02]  /*11b0*/  PRMT R175, RZ, 0x7610, R175 ;  /* 0x00007610ffaf7816 */ /* 0x000fe400000000af */
[----:B------:R-:W-:Y:S02]  /*11c0*/  PRMT R177, RZ, 0x7610, R177 ;  /* 0x00007610ffb17816 */ /* 0x000fe400000000b1 */
[-C--:B------:R-:W-:Y:S02]  /*11d0*/  LEA.HI.X.SX32 R3, R15, R20.reuse, 0x1, P6 ;  /* 0x000000140f037211 */ /* 0x080fe400030f0eff */
[----:B------:R-:W-:Y:S01]  /*11e0*/  LEA.HI.X.SX32 R9, R5, R20, 0x1, P5 ;  /* 0x0000001405097211 */ /* 0x000fe200028f0eff */
[----:B------:R-:W-:Y:S01]  /*11f0*/  IMAD R5, R12, 0x2, R71 ;  /* 0x000000020c057824 */ /* 0x000fe200078e0247 */
[-C--:B------:R-:W-:Y:S01]  /*1200*/  ISETP.LT.AND P6, PT, R141, R4.reuse, P0 ;  /* 0x000000048d00720c */ /* 0x080fe200007c1270 */
[----:B------:R0:W2:Y:S01]  /*1210*/  @P4 LDG.E.U16 R175, desc[UR18][R2.64] ;  /* 0x0000001202af4981 */ /* 0x0000a2000c1e1500 */
[----:B------:R-:W-:-:S02]  /*1220*/  ISETP.LT.AND P5, PT, R139, R4, P0 ;  /* 0x000000048b00720c */ /* 0x000fc400007a1270 */
[-C--:B------:R-:W-:Y:S01]  /*1230*/  LEA R10, P4, R11, R22.reuse, 0x1 ;  /* 0x000000160b0a7211 */ /* 0x080fe200078808ff */
[----:B------:R0:W2:Y:S01]  /*1240*/  @P3 LDG.E.U16 R177, desc[UR18][R8.64] ;  /* 0x0000001208b13981 */ /* 0x0000a2000c1e1500 */
[----:B------:R-:W-:Y:S02]  /*1250*/  LEA R14, P3, R5, R22, 0x1 ;  /* 0x00000016050e7211 */ /* 0x000fe400078608ff */
[C---:B------:R-:W-:Y:S02]  /*1260*/  LOP3.LUT R137, R104.reuse, 0x22, RZ, 0xfc, !PT ;  /* 0x0000002268897812 */ /* 0x040fe400078efcff */
[----:B------:R-:W-:Y:S02]  /*1270*/  LOP3.LUT R135, R104, 0x12, RZ, 0xfc, !PT ;  /* 0x0000001268877812 */ /* 0x000fe400078efcff */
[----:B------:R-:W-:Y:S02]  /*1280*/  PRMT R181, RZ, 0x7610, R181 ;  /* 0x00007610ffb57816 */ /* 0x000fe400000000b5 */
[----:B------:R-:W-:-:S02]  /*1290*/  PRMT R179, RZ, 0x7610, R179 ;  /* 0x00007610ffb37816 */ /* 0x000fc400000000b3 */
[-C--:B------:R-:W-:Y:S02]  /*12a0*/  LEA.HI.X.SX32 R11, R11, R20.reuse, 0x1, P4 ;  /* 0x000000140b0b7211 */ /* 0x080fe400020f0eff */
[----:B------:R-:W-:Y:S02]  /*12b0*/  LEA.HI.X.SX32 R15, R5, R20, 0x1, P3 ;  /* 0x00000014050f7211 */ /* 0x000fe400018f0eff */
[-C--:B------:R-:W-:Y:S01]  /*12c0*/  ISETP.LT.AND P4, PT, R137, R4.reuse, P0 ;  /* 0x000000048900720c */ /* 0x080fe20000781270 */
[----:B------:R0:W2:Y:S01]  /*12d0*/  @P6 LDG.E.U16 R181, desc[UR18][R10.64] ;  /* 0x000000120ab56981 */ /* 0x0000a2000c1e1500 */
[----:B------:R-:W-:Y:S02]  /*12e0*/  ISETP.LT.AND P3, PT, R135, R4, P0 ;  /* 0x000000048700720c */ /* 0x000fe40000761270 */
[-C--:B-1----:R-:W-:Y:S01]  /*12f0*/  LEA R6, P6, R39, R22.reuse, 0x1 ;  /* 0x0000001627067211 */ /* 0x082fe200078c08ff */
[----:B------:R1:W2:Y:S01]  /*1300*/  @P5 LDG.E.U16 R179, desc[UR18][R14.64] ;  /* 0x000000120eb35981 */ /* 0x0002a2000c1e1500 */
[----:B0-----:R-:W-:-:S02]  /*1310*/  LEA R2, P5, R55, R22, 0x1 ;  /* 0x0000001637027211 */ /* 0x001fc400078a08ff */
[C---:B------:R-:W-:Y:S02]  /*1320*/  LOP3.LUT R133, R104.reuse, 0x2a, RZ, 0xfc, !PT ;  /* 0x0000002a68857812 */ /* 0x040fe400078efcff */
[----:B------:R-:W-:Y:S02]  /*1330*/  PRMT R120, RZ, 0x7610, R120 ;  /* 0x00007610ff787816 */ /* 0x000fe40000000078 */
[----:B------:R-:W-:Y:S02]  /*1340*/  PRMT R118, RZ, 0x7610, R118 ;  /* 0x00007610ff767816 */ /* 0x000fe40000000076 */
[-C--:B------:R-:W-:Y:S02]  /*1350*/  LEA.HI.X.SX32 R7, R39, R20.reuse, 0x1, P6 ;  /* 0x0000001427077211 */ /* 0x080fe400030f0eff */
[----:B------:R-:W-:Y:S02]  /*1360*/  LEA.HI.X.SX32 R3, R55, R20, 0x1, P5 ;  /* 0x0000001437037211 */ /* 0x000fe400028f0eff */
[----:B------:R-:W-:Y:S01]  /*1370*/  LOP3.LUT R131, R104, 0x32, RZ, 0xfc, !PT ;  /* 0x0000003268837812 */ /* 0x000fe200078efcff */
[----:B------:R-:W2:Y:S01]  /*1380*/  @P4 LDG.E.U16 R120, desc[UR18][R6.64] ;  /* 0x0000001206784981 */ /* 0x000ea2000c1e1500 */
[----:B------:R-:W-:-:S02]  /*1390*/  ISETP.LT.AND P5, PT, R133, R4, P0 ;  /* 0x000000048500720c */ /* 0x000fc400007a1270 */
[----:B------:R-:W-:Y:S01]  /*13a0*/  ISETP.LT.AND P4, PT, R131, R4, P0 ;  /* 0x000000048300720c */ /* 0x000fe20000781270 */
[----:B------:R0:W2:Y:S01]  /*13b0*/  @P3 LDG.E.U16 R118, desc[UR18][R2.64] ;  /* 0x0000001202763981 */ /* 0x0000a2000c1e1500 */
[-C--:B------:R-:W-:Y:S02]  /*13c0*/  LEA R8, P3, R45, R22.reuse, 0x1 ;  /* 0x000000162d087211 */ /* 0x080fe400078608ff */
[----:B------:R-:W-:Y:S02]  /*13d0*/  LOP3.LUT R129, R104, 0x3a, RZ, 0xfc, !PT ;  /* 0x0000003a68817812 */ /* 0x000fe400078efcff */
[----:B------:R-:W-:Y:S01]  /*13e0*/  PRMT R122, RZ, 0x7610, R122 ;  /* 0x00007610ff7a7816 */ /* 0x000fe2000000007a */
[----:B------:R-:W-:Y:S01]  /*13f0*/  IMAD R39, R12, 0x2, R5 ;  /* 0x000000020c277824 */ /* 0x000fe200078e0205 */
[----:B------:R-:W-:Y:S02]  /*1400*/  LEA R10, P6, R65, R22, 0x1 ;  /* 0x00000016410a7211 */ /* 0x000fe400078c08ff */
[----:B------:R-:W-:-:S02]  /*1410*/  LEA.HI.X.SX32 R9, R45, R20, 0x1, P3 ;  /* 0x000000142d097211 */ /* 0x000fc400018f0eff */
[----:B------:R-:W-:Y:S02]  /*1420*/  LOP3.LUT R127, R104, 0xc, RZ, 0xfc, !PT ;  /* 0x0000000c687f7812 */ /* 0x000fe400078efcff */
[----:B------:R-:W-:Y:S01]  /*1430*/  ISETP.LT.AND P3, PT, R129, R4, P0 ;  /* 0x000000048100720c */ /* 0x000fe20000761270 */
[----:B------:R0:W2:Y:S01]  /*1440*/  @P5 LDG.E.U16 R122, desc[UR18][R8.64] ;  /* 0x00000012087a5981 */ /* 0x0000a2000c1e1500 */
[----:B------:R-:W-:Y:S02]  /*1450*/  PRMT R124, RZ, 0x7610, R124 ;  /* 0x00007610ff7c7816 */ /* 0x000fe4000000007c */
[----:B------:R-:W-:Y:S02]  /*1460*/  LEA.HI.X.SX32 R11, R65, R20, 0x1, P6 ;  /* 0x00000014410b7211 */ /* 0x000fe400030f0eff */
[----:B------:R-:W-:Y:S02]  /*1470*/  ISETP.LT.AND P5, PT, R127, R4, P0 ;  /* 0x000000047f00720c */ /* 0x000fe400007a1270 */
[----:B-1----:R-:W-:Y:S01]  /*1480*/  LEA R14, P6, R39, R22, 0x1 ;  /* 0x00000016270e7211 */ /* 0x002fe200078c08ff */
[----:B------:R-:W2:Y:S01]  /*1490*/  @P4 LDG.E.U16 R124, desc[UR18][R10.64] ;  /* 0x000000120a7c4981 */ /* 0x000ea2000c1e1500 */
[----:B------:R-:W-:-:S02]  /*14a0*/  PRMT R126, RZ, 0x7610, R126 ;  /* 0x00007610ff7e7816 */ /* 0x000fc4000000007e */
[----:B0-----:R-:W-:Y:S02]  /*14b0*/  LEA R2, P4, R61, R22, 0x1 ;  /* 0x000000163d027211 */ /* 0x001fe400078808ff */
[-C--:B------:R-:W-:Y:S02]  /*14c0*/  LEA.HI.X.SX32 R15, R39, R20.reuse, 0x1, P6 ;  /* 0x00000014270f7211 */ /* 0x080fe400030f0eff */
[C---:B------:R-:W-:Y:S02]  /*14d0*/  LOP3.LUT R125, R104.reuse, 0x14, RZ, 0xfc, !PT ;  /* 0x00000014687d7812 */ /* 0x040fe400078efcff */
[----:B------:R-:W-:Y:S01]  /*14e0*/  PRMT R128, RZ, 0x7610, R128 ;  /* 0x00007610ff807816 */ /* 0x000fe20000000080 */
[----:B------:R-:W2:Y:S01]  /*14f0*/  @P3 LDG.E.U16 R126, desc[UR18][R14.64] ;  /* 0x000000120e7e3981 */ /* 0x000ea2000c1e1500 */
[----:B------:R-:W-:Y:S02]  /*1500*/  LEA.HI.X.SX32 R3, R61, R20, 0x1, P4 ;  /* 0x000000143d037211 */ /* 0x000fe400020f0eff */
[----:B------:R-:W-:-:S02]  /*1510*/  LOP3.LUT R123, R104, 0x1c, RZ, 0xfc, !PT ;  /* 0x0000001c687b7812 */ /* 0x000fc400078efcff */
[-C--:B------:R-:W-:Y:S01]  /*1520*/  ISETP.LT.AND P3, PT, R125, R4.reuse, P0 ;  /* 0x000000047d00720c */ /* 0x080fe20000761270 */
[----:B------:R0:W2:Y:S01]  /*1530*/  @P5 LDG.E.U16 R128, desc[UR18][R2.64] ;  /* 0x0000001202805981 */ /* 0x0000a2000c1e1500 */
[----:B------:R-:W-:Y:S02]  /*1540*/  ISETP.LT.AND P4, PT, R123, R4, P0 ;  /* 0x000000047b00720c */ /* 0x000fe40000781270 */
[-C--:B------:R-:W-:Y:S02]  /*1550*/  LEA R6, P5, R53, R22.reuse, 0x1 ;  /* 0x0000001635067211 */ /* 0x080fe400078a08ff */
[----:B------:R-:W-:Y:S02]  /*1560*/  PRMT R132, RZ, 0x7610, R132 ;  /* 0x00007610ff847816 */ /* 0x000fe40000000084 */
[----:B------:R-:W-:Y:S02]  /*1570*/  LEA R8, P6, R29, R22, 0x1 ;  /* 0x000000161d087211 */ /* 0x000fe400078c08ff */
[----:B------:R-:W-:-:S02]  /*1580*/  LEA.HI.X.SX32 R7, R53, R20, 0x1, P5 ;  /* 0x0000001435077211 */ /* 0x000fc400028f0eff */
[----:B------:R-:W-:Y:S02]  /*1590*/  PRMT R130, RZ, 0x7610, R130 ;  /* 0x00007610ff827816 */ /* 0x000fe40000000082 */
[C---:B------:R-:W-:Y:S01]  /*15a0*/  LOP3.LUT R121, R104.reuse, 0x24, RZ, 0xfc, !PT ;  /* 0x0000002468797812 */ /* 0x040fe200078efcff */
[----:B------:R1:W2:Y:S01]  /*15b0*/  @P3 LDG.E.U16 R132, desc[UR18][R6.64] ;  /* 0x0000001206843981 */ /* 0x0002a2000c1e1500 */
[----:B------:R-:W-:Y:S02]  /*15c0*/  LEA.HI.X.SX32 R9, R29, R20, 0x1, P6 ;  /* 0x000000141d097211 */ /* 0x000fe400030f0eff */
[----:B------:R-:W-:Y:S02]  /*15d0*/  LOP3.LUT R119, R104, 0x2c, RZ, 0xfc, !PT ;  /* 0x0000002c68777812 */ /* 0x000fe400078efcff */
[-C--:B------:R-:W-:Y:S01]  /*15e0*/  ISETP.LT.AND P3, PT, R121, R4.reuse, P0 ;  /* 0x000000047900720c */ /* 0x080fe20000761270 */
[----:B------:R1:W2:Y:S01]  /*15f0*/  @P4 LDG.E.U16 R130, desc[UR18][R8.64] ;  /* 0x0000001208824981 */ /* 0x0002a2000c1e1500 */
[----:B------:R-:W-:-:S02]  /*1600*/  ISETP.LT.AND P4, PT, R119, R4, P0 ;  /* 0x000000047700720c */ /* 0x000fc40000781270 */
[-C--:B0-----:R-:W-:Y:S01]  /*1610*/  LEA R2, P5, R41, R22.reuse, 0x1 ;  /* 0x0000001629027211 */ /* 0x081fe200078a08ff */
[----:B------:R-:W-:Y:S01]  /*1620*/  IMAD R65, R12, 0x2, R39 ;  /* 0x000000020c417824 */ /* 0x000fe200078e0227 */
[----:B------:R-:W-:Y:S02]  /*1630*/  LOP3.LUT R117, R104, 0x34, RZ, 0xfc, !PT ;  /* 0x0000003468757812 */ /* 0x000fe400078efcff */
[----:B------:R-:W-:Y:S02]  /*1640*/  PRMT R134, RZ, 0x7610, R134 ;  /* 0x00007610ff867816 */ /* 0x000fe40000000086 */
[----:B-1----:R-:W-:Y:S02]  /*1650*/  LEA R6, P6, R47, R22, 0x1 ;  /* 0x000000162f067211 */ /* 0x002fe400078c08ff */
[----:B------:R-:W-:Y:S02]  /*1660*/  LEA.HI.X.SX32 R3, R41, R20, 0x1, P5 ;  /* 0x0000001429037211 */ /* 0x000fe400028f0eff */
[----:B------:R-:W-:-:S02]  /*1670*/  ISETP.LT.AND P5, PT, R117, R4, P0 ;  /* 0x000000047500720c */ /* 0x000fc400007a1270 */
[----:B------:R-:W-:Y:S01]  /*1680*/  PRMT R136, RZ, 0x7610, R136 ;  /* 0x00007610ff887816 */ /* 0x000fe20000000088 */
[----:B------:R0:W2:Y:S01]  /*1690*/  @P3 LDG.E.U16 R134, desc[UR18][R2.64] ;  /* 0x0000001202863981 */ /* 0x0000a2000c1e1500 */
[----:B------:R-:W-:Y:S02]  /*16a0*/  LEA.HI.X.SX32 R7, R47, R20, 0x1, P6 ;  /* 0x000000142f077211 */ /* 0x000fe400030f0eff */
[-C--:B------:R-:W-:Y:S02]  /*16b0*/  LEA R10, P6, R65, R22.reuse, 0x1 ;  /* 0x00000016410a7211 */ /* 0x080fe400078c08ff */
[C---:B------:R-:W-:Y:S01]  /*16c0*/  LOP3.LUT R115, R104.reuse, 0x3c, RZ, 0xfc, !PT ;  /* 0x0000003c68737812 */ /* 0x040fe200078efcff */
[----:B------:R-:W2:Y:S01]  /*16d0*/  @P4 LDG.E.U16 R136, desc[UR18][R6.64] ;  /* 0x0000001206884981 */ /* 0x000ea2000c1e1500 */
[----:B------:R-:W-:Y:S02]  /*16e0*/  LEA R8, P3, R69, R22, 0x1 ;  /* 0x0000001645087211 */ /* 0x000fe400078608ff */
[----:B------:R-:W-:-:S02]  /*16f0*/  LOP3.LUT R113, R104, 0xe, RZ, 0xfc, !PT ;  /* 0x0000000e68717812 */ /* 0x000fc400078efcff */
[----:B------:R-:W-:Y:S02]  /*1700*/  LEA.HI.X.SX32 R11, R65, R20, 0x1, P6 ;  /* 0x00000014410b7211 */ /* 0x000fe400030f0eff */
[----:B------:R-:W-:Y:S02]  /*1710*/  LOP3.LUT R26, R21, 0x8, RZ, 0xfc, !PT ;  /* 0x00000008151a7812 */ /* 0x000fe400078efcff */
[----:B------:R-:W-:Y:S02]  /*1720*/  PRMT R138, RZ, 0x7610, R138 ;  /* 0x00007610ff8a7816 */ /* 0x000fe4000000008a */
[----:B------:R-:W-:Y:S02]  /*1730*/  ISETP.LT.AND P4, PT, R115, R4, P0 ;  /* 0x000000047300720c */ /* 0x000fe40000781270 */
[----:B------:R-:W-:Y:S02]  /*1740*/  ISETP.GT.U32.AND P6, PT, R18, R23, PT ;  /* 0x000000171200720c */ /* 0x000fe40003fc4070 */
[----:B------:R-:W-:-:S02]  /*1750*/  LEA.HI.X.SX32 R9, R69, R20, 0x1, P3 ;  /* 0x0000001445097211 */ /* 0x000fc400018f0eff */
[----:B------:R-:W-:Y:S02]  /*1760*/  ISETP.LT.AND P3, PT, R113, R4, P0 ;  /* 0x000000047100720c */ /* 0x000fe40000761270 */
[----:B------:R-:W-:Y:S01]  /*1770*/  IABS R5, R26 ;  /* 0x0000001a00057213 */ /* 0x000fe20000000000 */
[----:B------:R1:W2:Y:S01]  /*1780*/  @P5 LDG.E.U16 R138, desc[UR18][R8.64] ;  /* 0x00000012088a5981 */ /* 0x0002a2000c1e1500 */
[----:B------:R-:W-:Y:S02]  /*1790*/  PRMT R140, RZ, 0x7610, R140 ;  /* 0x00007610ff8c7816 */ /* 0x000fe4000000008c */
[C---:B0-----:R-:W-:Y:S01]  /*17a0*/  LEA R2, P5, R59.reuse, R22, 0x1 ;  /* 0x000000163b027211 */ /* 0x041fe200078a08ff */
[----:B------:R-:W-:Y:S01]  /*17b0*/  IMAD.MOV.U32 R29, RZ, RZ, R5 ;  /* 0x000000ffff1d7224 */ /* 0x000fe200078e0005 */
[----:B------:R-:W-:Y:S02]  /*17c0*/  PRMT R142, RZ, 0x7610, R142 ;  /* 0x00007610ff8e7816 */ /* 0x000fe4000000008e */
[----:B------:R-:W-:Y:S01]  /*17d0*/  LEA.HI.X.SX32 R3, R59, R20, 0x1, P5 ;  /* 0x000000143b037211 */ /* 0x000fe200028f0eff */
[----:B------:R-:W-:Y:S01]  /*17e0*/  IMAD.HI.U32 R5, R19, R29, RZ ;  /* 0x0000001d13057227 */ /* 0x000fe200078e00ff */
[----:B------:R-:W-:Y:S01]  /*17f0*/  LOP3.LUT R28, R21, 0xc, RZ, 0xfc, !PT ;  /* 0x0000000c151c7812 */ /* 0x000fe200078efcff */
[----:B------:R0:W2:Y:S01]  /*1800*/  @P4 LDG.E.U16 R140, desc[UR18][R10.64] ;  /* 0x000000120a8c4981 */ /* 0x0000a2000c1e1500 */
[----:B-1----:R-:W-:Y:S01]  /*1810*/  LEA R8, P4, R31, R22, 0x1 ;  /* 0x000000161f087211 */ /* 0x002fe200078808ff */
[----:B------:R-:W-:Y:S01]  /*1820*/  @!P6 IMAD.IADD R23, R23, 0x1, -R18 ;  /* 0x000000011717e824 */ /* 0x000fe200078e0a12 */
[----:B------:R-:W-:Y:S01]  /*1830*/  IABS R15, R28 ;  /* 0x0000001c000f7213 */ /* 0x000fe20000000000 */
[----:B------:R1:W2:Y:S01]  /*1840*/  @P3 LDG.E.U16 R142, desc[UR18][R2.64] ;  /* 0x00000012028e3981 */ /* 0x0002a2000c1e1500 */
[----:B------:R-:W-:Y:S01]  /*1850*/  IMAD.MOV R5, RZ, RZ, -R5 ;  /* 0x000000ffff057224 */ /* 0x000fe200078e0a05 */
[----:B------:R-:W-:-:S02]  /*1860*/  LEA R6, P3, R17, R22, 0x1 ;  /* 0x0000001611067211 */ /* 0x000fc400078608ff */
[C---:B------:R-:W-:Y:S02]  /*1870*/  ISETP.GT.U32.AND P6, PT, R18.reuse, R23, PT ;  /* 0x000000171200720c */ /* 0x040fe40003fc4070 */
[-C--:B------:R-:W-:Y:S02]  /*1880*/  LEA.HI.X.SX32 R9, R31, R20.reuse, 0x1, P4 ;  /* 0x000000141f097211 */ /* 0x080fe400020f0eff */
[C---:B------:R-:W-:Y:S01]  /*1890*/  ISETP.GT.U32.AND P4, PT, R18.reuse, R27, PT ;  /* 0x0000001b1200720c */ /* 0x040fe20003f84070 */
[----:B------:R-:W-:Y:S01]  /*18a0*/  IMAD R29, R18, R5, R29 ;  /* 0x00000005121d7224 */ /* 0x000fe200078e021d */
[----:B------:R-:W-:Y:S01]  /*18b0*/  LEA.HI.X.SX32 R7, R17, R20, 0x1, P3 ;  /* 0x0000001411077211 */ /* 0x000fe200018f0eff */
[----:B------:R-:W-:Y:S01]  /*18c0*/  IMAD.HI.U32 R5, R19, R15, RZ ;  /* 0x0000000f13057227 */ /* 0x000fe200078e00ff */
[----:B0-----:R-:W-:Y:S02]  /*18d0*/  LEA R10, P3, R33, R22, 0x1 ;  /* 0x00000016210a7211 */ /* 0x001fe400078608ff */
[----:B------:R-:W-:Y:S01]  /*18e0*/  LOP3.LUT R34, R21, 0x10, RZ, 0xfc, !PT ;  /* 0x0000001015227812 */ /* 0x000fe200078efcff */
[----:B------:R-:W-:Y:S01]  /*18f0*/  IMAD.MOV R5, RZ, RZ, -R5 ;  /* 0x000000ffff057224 */ /* 0x000fe200078e0a05 */
[----:B------:R-:W-:-:S02]  /*1900*/  LEA.HI.X.SX32 R11, R33, R20, 0x1, P3 ;  /* 0x00000014210b7211 */ /* 0x000fc400018f0eff */
[C---:B------:R-:W-:Y:S02]  /*1910*/  LEA R14, P3, R37.reuse, R22, 0x1 ;  /* 0x00000016250e7211 */ /* 0x040fe400078608ff */
[----:B------:R-:W-:Y:S01]  /*1920*/  IABS R24, R34 ;  /* 0x0000002200187213 */ /* 0x000fe20000000000 */
[C---:B------:R-:W-:Y:S01]  /*1930*/  IMAD R31, R18.reuse, R5, R15 ;  /* 0x00000005121f7224 */ /* 0x040fe200078e020f */
[----:B------:R-:W-:Y:S01]  /*1940*/  LEA.HI.X.SX32 R15, R37, R20, 0x1, P3 ;  /* 0x00000014250f7211 */ /* 0x000fe200018f0eff */
[--C-:B------:R-:W-:Y:S01]  /*1950*/  @!P6 IMAD.IADD R23, R23, 0x1, -R18.reuse ;  /* 0x000000011717e824 */ /* 0x100fe200078e0a12 */
[----:B------:R-:W-:Y:S01]  /*1960*/  ISETP.GE.AND P3, PT, R21, RZ, PT ;  /* 0x000000ff1500720c */ /* 0x000fe20003f66270 */
[----:B------:R-:W-:Y:S01]  /*1970*/  @!P4 IMAD.IADD R27, R27, 0x1, -R18 ;  /* 0x000000011b1bc824 */ /* 0x000fe200078e0a12 */
[----:B------:R-:W-:Y:S01]  /*1980*/  LEA R16, P6, R43, R22, 0x1 ;  /* 0x000000162b107211 */ /* 0x000fe200078c08ff */
[----:B-1----:R-:W-:Y:S01]  /*1990*/  IMAD.HI.U32 R2, R19, R24, RZ ;  /* 0x0000001813027227 */ /* 0x002fe200078e00ff */
[----:B------:R-:W-:-:S02]  /*19a0*/  ISETP.GT.U32.AND P5, PT, R18, R29, PT ;  /* 0x0000001d1200720c */ /* 0x000fc40003fa4070 */
[----:B------:R-:W-:Y:S01]  /*19b0*/  LEA.HI.X.SX32 R17, R43, R20, 0x1, P6 ;  /* 0x000000142b117211 */ /* 0x000fe200030f0eff */
[----:B------:R-:W-:Y:S01]  /*19c0*/  IMAD.MOV R33, RZ, RZ, -R2 ;  /* 0x000000ffff217224 */ /* 0x000fe200078e0a02 */
[C---:B------:R-:W-:Y:S01]  /*19d0*/  ISETP.GT.U32.AND P6, PT, R18.reuse, R27, PT ;  /* 0x0000001b1200720c */ /* 0x040fe20003fc4070 */
[----:B------:R-:W-:Y:S02]  /*19e0*/  IMAD.MOV.U32 R5, RZ, RZ, R23 ;  /* 0x000000ffff057224 */ /* 0x000fe400078e0017 */
[----:B------:R-:W-:Y:S01]  /*19f0*/  IMAD R33, R18, R33, R24 ;  /* 0x0000002112217224 */ /* 0x000fe200078e0218 */
[----:B------:R-:W-:Y:S01]  /*1a00*/  LOP3.LUT R30, R21, 0x14, RZ, 0xfc, !PT ;  /* 0x00000014151e7812 */ /* 0x000fe200078efcff */
[----:B------:R-:W-:-:S03]  /*1a10*/  @!P3 IMAD.MOV R5, RZ, RZ, -R5 ;  /* 0x000000ffff05b224 */ /* 0x000fc600078e0a05 */
[----:B------:R-:W-:Y:S02]  /*1a20*/  ISETP.GT.U32.AND P3, PT, R18, R33, PT ;  /* 0x000000211200720c */ /* 0x000fe40003f64070 */
[----:B------:R-:W-:Y:S01]  /*1a30*/  IABS R3, R30 ;  /* 0x0000001e00037213 */ /* 0x000fe20000000000 */
[--C-:B------:R-:W-:Y:S01]  /*1a40*/  @!P5 IMAD.IADD R29, R29, 0x1, -R18.reuse ;  /* 0x000000011d1dd824 */ /* 0x100fe200078e0a12 */
[----:B------:R-:W-:Y:S01]  /*1a50*/  LEA R46, P4, R49, R22, 0x1 ;  /* 0x00000016312e7211 */ /* 0x000fe200078808ff */
[----:B------:R-:W-:Y:S01]  /*1a60*/  @!P6 IMAD.IADD R27, R27, 0x1, -R18 ;  /* 0x000000011b1be824 */ /* 0x000fe200078e0a12 */
[----:B------:R-:W-:Y:S01]  /*1a70*/  ISETP.GE.AND P6, PT, R32, RZ, PT ;  /* 0x000000ff2000720c */ /* 0x000fe20003fc6270 */
[----:B------:R-:W-:Y:S01]  /*1a80*/  IMAD.HI.U32 R2, R19, R3, RZ ;  /* 0x0000000313027227 */ /* 0x000fe200078e00ff */
[----:B------:R-:W-:Y:S02]  /*1a90*/  LEA.HI.X.SX32 R47, R49, R20, 0x1, P4 ;  /* 0x00000014312f7211 */ /* 0x000fe400020f0eff */
[C---:B------:R-:W-:Y:S01]  /*1aa0*/  ISETP.GT.U32.AND P5, PT, R18.reuse, R29, PT ;  /* 0x0000001d1200720c */ /* 0x040fe20003fa4070 */
[----:B------:R-:W-:Y:S01]  /*1ab0*/  IMAD.MOV R2, RZ, RZ, -R2 ;  /* 0x000000ffff027224 */ /* 0x000fe200078e0a02 */
[----:B------:R-:W-:Y:S01]  /*1ac0*/  LEA R48, P4, R71, R22, 0x1 ;  /* 0x0000001647307211 */ /* 0x000fe200078808ff */
[----:B------:R-:W-:Y:S01]  /*1ad0*/  @!P3 IMAD.IADD R33, R33, 0x1, -R18 ;  /* 0x000000012121b824 */ /* 0x000fe200078e0a12 */
[----:B------:R-:W-:Y:S01]  /*1ae0*/  LOP3.LUT R32, R21, 0x18, RZ, 0xfc, !PT ;  /* 0x0000001815207812 */ /* 0x000fe200078efcff */
[----:B------:R-:W-:Y:S01]  /*1af0*/  IMAD R23, R18, R2, R3 ;  /* 0x0000000212177224 */ /* 0x000fe200078e0203 */
[----:B------:R-:W-:-:S02]  /*1b00*/  LEA.HI.X.SX32 R49, R71, R20, 0x1, P4 ;  /* 0x0000001447317211 */ /* 0x000fc400020f0eff */
[C---:B------:R-:W-:Y:S01]  /*1b10*/  ISETP.GT.U32.AND P4, PT, R18.reuse, R31, PT ;  /* 0x0000001f1200720c */ /* 0x040fe20003f84070 */
[----:B------:R-:W-:Y:S01]  /*1b20*/  @!P6 IMAD.MOV R27, RZ, RZ, -R27 ;  /* 0x000000ffff1be224 */ /* 0x000fe200078e0a1b */
[----:B------:R-:W-:Y:S02]  /*1b30*/  IABS R37, R32 ;  /* 0x0000002000257213 */ /* 0x000fe40000000000 */
[C---:B------:R-:W-:Y:S02]  /*1b40*/  ISETP.GT.U32.AND P3, PT, R18.reuse, R33, PT ;  /* 0x000000211200720c */ /* 0x040fe40003f64070 */
[----:B------:R-:W-:Y:S01]  /*1b50*/  ISETP.GT.U32.AND P6, PT, R18, R23, PT ;  /* 0x000000171200720c */ /* 0x000fe20003fc4070 */
[----:B------:R-:W-:Y:S01]  /*1b60*/  @!P5 IMAD.IADD R29, R29, 0x1, -R18 ;  /* 0x000000011d1dd824 */ /* 0x000fe200078e0a12 */
[----:B------:R-:W-:Y:S01]  /*1b70*/  LOP3.LUT R36, R21, 0x1c, RZ, 0xfc, !PT ;  /* 0x0000001c15247812 */ /* 0x000fe200078efcff */
[----:B------:R-:W-:Y:S01]  /*1b80*/  IMAD.HI.U32 R2, R19, R37, RZ ;  /* 0x0000002513027227 */ /* 0x000fe200078e00ff */
[----:B------:R-:W-:-:S02]  /*1b90*/  ISETP.GE.AND P5, PT, R26, RZ, PT ;  /* 0x000000ff1a00720c */ /* 0x000fc40003fa6270 */
[----:B------:R-:W-:Y:S01]  /*1ba0*/  IABS R39, R36 ;  /* 0x0000002400277213 */ /* 0x000fe20000000000 */
[----:B------:R-:W-:Y:S02]  /*1bb0*/  IMAD.MOV R2, RZ, RZ, -R2 ;  /* 0x000000ffff027224 */ /* 0x000fe400078e0a02 */
[----:B------:R-:W-:Y:S02]  /*1bc0*/  @!P4 IMAD.IADD R31, R31, 0x1, -R18 ;  /* 0x000000011f1fc824 */ /* 0x000fe400078e0a12 */
[C---:B------:R-:W-:Y:S02]  /*1bd0*/  IMAD R37, R18.reuse, R2, R37 ;  /* 0x0000000212257224 */ /* 0x040fe400078e0225 */
[----:B------:R-:W-:Y:S01]  /*1be0*/  IMAD.HI.U32 R3, R19, R39, RZ ;  /* 0x0000002713037227 */ /* 0x000fe200078e00ff */
[----:B------:R-:W-:-:S03]  /*1bf0*/  ISETP.GT.U32.AND P4, PT, R18, R31, PT ;  /* 0x0000001f1200720c */ /* 0x000fc60003f84070 */
[--C-:B------:R-:W-:Y:S01]  /*1c00*/  @!P3 IMAD.IADD R33, R33, 0x1, -R18.reuse ;  /* 0x000000012121b824 */ /* 0x100fe200078e0a12 */
[----:B------:R-:W-:Y:S01]  /*1c10*/  LEA R2, P3, R35, R22, 0x1 ;  /* 0x0000001623027211 */ /* 0x000fe200078608ff */
[--C-:B------:R-:W-:Y:S02]  /*1c20*/  @!P6 IMAD.IADD R23, R23, 0x1, -R18.reuse ;  /* 0x000000011717e824 */ /* 0x100fe400078e0a12 */
[----:B------:R-:W-:Y:S01]  /*1c30*/  IMAD.MOV R26, RZ, RZ, -R3 ;  /* 0x000000ffff1a7224 */ /* 0x000fe200078e0a03 */
[----:B------:R-:W-:Y:S01]  /*1c40*/  LEA.HI.X.SX32 R3, R35, R20, 0x1, P3 ;  /* 0x0000001423037211 */ /* 0x000fe200018f0eff */
[----:B------:R-:W-:Y:S01]  /*1c50*/  @!P5 IMAD.MOV R29, RZ, RZ, -R29 ;  /* 0x000000ffff1dd224 */ /* 0x000fe200078e0a1d */
[----:B------:R-:W-:Y:S02]  /*1c60*/  ISETP.GE.AND P5, PT, R28, RZ, PT ;  /* 0x000000ff1c00720c */ /* 0x000fe40003fa6270 */
[----:B------:R-:W-:Y:S02]  /*1c70*/  ISETP.GT.U32.AND P3, PT, R18, R23, PT ;  /* 0x000000171200720c */ /* 0x000fe40003f64070 */
[----:B------:R-:W-:Y:S01]  /*1c80*/  LOP3.LUT R38, R21, 0x20, RZ, 0xfc, !PT ;  /* 0x0000002015267812 */ /* 0x000fe200078efcff */
[----:B------:R-:W-:-:S02]  /*1c90*/  @!P4 IMAD.IADD R31, R31, 0x1, -R18 ;  /* 0x000000011f1fc824 */ /* 0x000fc400078e0a12 */
[----:B------:R-:W-:Y:S01]  /*1ca0*/  IMAD R39, R18, R26, R39 ;  /* 0x0000001a12277224 */ /* 0x000fe200078e0227 */
[----:B------:R-:W-:-:S05]  /*1cb0*/  IABS R41, R38 ;  /* 0x0000002600297213 */ /* 0x000fca0000000000 */
[----:B------:R-:W-:Y:S01]  /*1cc0*/  @!P5 IMAD.MOV R31, RZ, RZ, -R31 ;  /* 0x000000ffff1fd224 */ /* 0x000fe200078e0a1f */
[----:B------:R-:W-:Y:S01]  /*1cd0*/  ISETP.GE.AND P5, PT, R30, RZ, PT ;  /* 0x000000ff1e00720c */ /* 0x000fe20003fa6270 */
[----:B------:R-:W-:Y:S01]  /*1ce0*/  @!P3 IMAD.IADD R23, R23, 0x1, -R18 ;  /* 0x000000011717b824 */ /* 0x000fe200078e0a12 */
[----:B------:R-:W-:Y:S01]  /*1cf0*/  ISETP.GT.U32.AND P3, PT, R18, R39, PT ;  /* 0x000000271200720c */ /* 0x000fe20003f64070 */
[----:B------:R-:W-:Y:S01]  /*1d00*/  IMAD.HI.U32 R24, R19, R41, RZ ;  /* 0x0000002913187227 */ /* 0x000fe200078e00ff */
[----:B------:R-:W-:-:S03]  /*1d10*/  ISETP.GE.AND P4, PT, R34, RZ, PT ;  /* 0x000000ff2200720c */ /* 0x000fc60003f86270 */
[----:B------:R-:W-:Y:S01]  /*1d20*/  IMAD.MOV R24, RZ, RZ, -R24 ;  /* 0x000000ffff187224 */ /* 0x000fe200078e0a18 */
[C---:B------:R-:W-:Y:S01]  /*1d30*/  ISETP.GT.U32.AND P6, PT, R18.reuse, R37, PT ;  /* 0x000000251200720c */ /* 0x040fe20003fc4070 */
[----:B------:R-:W-:Y:S01]  /*1d40*/  IMAD.MOV.U32 R35, RZ, RZ, R23 ;  /* 0x000000ffff237224 */ /* 0x000fe200078e0017 */
[----:B------:R-:W-:Y:S01]  /*1d50*/  LOP3.LUT R30, R21, 0x24, RZ, 0xfc, !PT ;  /* 0x00000024151e7812 */ /* 0x000fe200078efcff */
[C---:B------:R-:W-:Y:S02]  /*1d60*/  IMAD R41, R18.reuse, R24, R41 ;  /* 0x0000001812297224 */ /* 0x040fe400078e0229 */
[----:B------:R-:W-:Y:S01]  /*1d70*/  @!P5 IMAD.MOV R35, RZ, RZ, -R35 ;  /* 0x000000ffff23d224 */ /* 0x000fe200078e0a23 */
[----:B------:R-:W-:Y:S01]  /*1d80*/  IABS R26, R30 ;  /* 0x0000001e001a7213 */ /* 0x000fe20000000000 */
[----:B------:R-:W-:Y:S01]  /*1d90*/  @!P3 IMAD.IADD R39, R39, 0x1, -R18 ;  /* 0x000000012727b824 */ /* 0x000fe200078e0a12 */
[----:B------:R-:W-:Y:S01]  /*1da0*/  ISETP.GT.U32.AND P5, PT, R18, R41, PT ;  /* 0x000000291200720c */ /* 0x000fe20003fa4070 */
[----:B------:R-:W-:Y:S01]  /*1db0*/  @!P4 IMAD.MOV R33, RZ, RZ, -R33 ;  /* 0x000000ffff21c224 */ /* 0x000fe200078e0a21 */
[----:B------:R-:W-:Y:S01]  /*1dc0*/  ISETP.GE.AND P4, PT, R32, RZ, PT ;  /* 0x000000ff2000720c */ /* 0x000fe20003f86270 */
[----:B------:R-:W-:Y:S01]  /*1dd0*/  IMAD.HI.U32 R23, R19, R26, RZ ;  /* 0x0000001a13177227 */ /* 0x000fe200078e00ff */
[----:B------:R-:W-:-:S02]  /*1de0*/  ISETP.GT.U32.AND P3, PT, R18, R39, PT ;  /* 0x000000271200720c */ /* 0x000fc40003f64070 */
[----:B------:R-:W-:Y:S01]  /*1df0*/  LOP3.LUT R32, R21, 0x28, RZ, 0xfc, !PT ;  /* 0x0000002815207812 */ /* 0x000fe200078efcff */
[--C-:B------:R-:W-:Y:S01]  /*1e00*/  @!P6 IMAD.IADD R37, R37, 0x1, -R18.reuse ;  /* 0x000000012525e824 */ /* 0x100fe200078e0a12 */
[----:B------:R-:W-:Y:S01]  /*1e10*/  LOP3.LUT R34, R21, 0x2c, RZ, 0xfc, !PT ;  /* 0x0000002c15227812 */ /* 0x000fe200078efcff */
[----:B------:R-:W-:Y:S01]  /*1e20*/  IMAD.MOV R23, RZ, RZ, -R23 ;  /* 0x000000ffff177224 */ /* 0x000fe200078e0a17 */
[----:B------:R-:W-:Y:S02]  /*1e30*/  IABS R43, R32 ;  /* 0x00000020002b7213 */ /* 0x000fe40000000000 */
[C---:B------:R-:W-:Y:S01]  /*1e40*/  ISETP.GT.U32.AND P6, PT, R18.reuse, R37, PT ;  /* 0x000000251200720c */ /* 0x040fe20003fc4070 */
[----:B------:R-:W-:Y:S01]  /*1e50*/  @!P5 IMAD.IADD R41, R41, 0x1, -R18 ;  /* 0x000000012929d824 */ /* 0x000fe200078e0a12 */
[----:B------:R-:W-:Y:S01]  /*1e60*/  IABS R45, R34 ;  /* 0x00000022002d7213 */ /* 0x000fe20000000000 */
[C---:B------:R-:W-:Y:S02]  /*1e70*/  IMAD R23, R18.reuse, R23, R26 ;  /* 0x0000001712177224 */ /* 0x040fe400078e021a */
[----:B------:R-:W-:Y:S01]  /*1e80*/  IMAD.HI.U32 R24, R19, R43, RZ ;  /* 0x0000002b13187227 */ /* 0x000fe200078e00ff */
[----:B------:R-:W-:-:S03]  /*1e90*/  ISETP.GT.U32.AND P5, PT, R18, R41, PT ;  /* 0x000000291200720c */ /* 0x000fc60003fa4070 */
[----:B------:R-:W-:Y:S01]  /*1ea0*/  @!P3 IMAD.IADD R39, R39, 0x1, -R18 ;  /* 0x000000012727b824 */ /* 0x000fe200078e0a12 */
[----:B------:R-:W-:Y:S01]  /*1eb0*/  ISETP.GT.U32.AND P3, PT, R18, R23, PT ;  /* 0x000000171200720c */ /* 0x000fe20003f64070 */
[----:B------:R-:W-:Y:S02]  /*1ec0*/  IMAD.MOV R28, RZ, RZ, -R24 ;  /* 0x000000ffff1c7224 */ /* 0x000fe400078e0a18 */
[----:B------:R-:W-:-:S04]  /*1ed0*/  IMAD.HI.U32 R24, R19, R45, RZ ;  /* 0x0000002d13187227 */ /* 0x000fc800078e00ff */
[----:B------:R-:W-:Y:S02]  /*1ee0*/  IMAD.MOV R26, RZ, RZ, -R24 ;  /* 0x000000ffff1a7224 */ /* 0x000fe400078e0a18 */
[--C-:B------:R-:W-:Y:S01]  /*1ef0*/  @!P6 IMAD.IADD R37, R37, 0x1, -R18.reuse ;  /* 0x000000012525e824 */ /* 0x100fe200078e0a12 */
[----:B------:R-:W-:Y:S01]  /*1f00*/  ISETP.GE.AND P6, PT, R36, RZ, PT ;  /* 0x000000ff2400720c */ /* 0x000fe20003fc6270 */
[C---:B------:R-:W-:Y:S02]  /*1f10*/  IMAD R43, R18.reuse, R28, R43 ;  /* 0x0000001c122b7224 */ /* 0x040fe400078e022b */
[C---:B------:R-:W-:Y:S02]  /*1f20*/  IMAD R45, R18.reuse, R26, R45 ;  /* 0x0000001a122d7224 */ /* 0x040fe400078e022d */
[----:B------:R-:W-:Y:S01]  /*1f30*/  @!P4 IMAD.MOV R37, RZ, RZ, -R37 ;  /* 0x000000ffff25c224 */ /* 0x000fe200078e0a25 */
[C---:B------:R-:W-:Y:S01]  /*1f40*/  ISETP.GT.U32.AND P4, PT, R18.reuse, R43, PT ;  /* 0x0000002b1200720c */ /* 0x040fe20003f84070 */
[--C-:B------:R-:W-:Y:S01]  /*1f50*/  @!P5 IMAD.IADD R41, R41, 0x1, -R18.reuse ;  /* 0x000000012929d824 */ /* 0x100fe200078e0a12 */
[----:B------:R-:W-:Y:S01]  /*1f60*/  LOP3.LUT R40, R21, 0x30, RZ, 0xfc, !PT ;  /* 0x0000003015287812 */ /* 0x000fe200078efcff */
[----:B------:R-:W-:Y:S01]  /*1f70*/  @!P3 IMAD.IADD R23, R23, 0x1, -R18 ;  /* 0x000000011717b824 */ /* 0x000fe200078e0a12 */
[----:B------:R-:W-:-:S02]  /*1f80*/  ISETP.GT.U32.AND P5, PT, R18, R45, PT ;  /* 0x0000002d1200720c */ /* 0x000fc40003fa4070 */
[----:B------:R-:W-:Y:S02]  /*1f90*/  IABS R69, R40 ;  /* 0x0000002800457213 */ /* 0x000fe40000000000 */
[----:B------:R-:W-:Y:S01]  /*1fa0*/  ISETP.GT.U32.AND P3, PT, R18, R23, PT ;  /* 0x000000171200720c */ /* 0x000fe20003f64070 */
[----:B------:R-:W-:Y:S01]  /*1fb0*/  @!P6 IMAD.MOV R39, RZ, RZ, -R39 ;  /* 0x000000ffff27e224 */ /* 0x000fe200078e0a27 */
[----:B------:R-:W-:Y:S01]  /*1fc0*/  ISETP.GE.AND P6, PT, R38, RZ, PT ;  /* 0x000000ff2600720c */ /* 0x000fe20003fc6270 */
[----:B------:R-:W-:Y:S01]  /*1fd0*/  IMAD.HI.U32 R24, R19, R69, RZ ;  /* 0x0000004513187227 */ /* 0x000fe200078e00ff */
[C---:B------:R-:W-:Y:S02]  /*1fe0*/  LOP3.LUT R36, R21.reuse, 0x34, RZ, 0xfc, !PT ;  /* 0x0000003415247812 */ /* 0x040fe400078efcff */
[----:B------:R-:W-:Y:S01]  /*1ff0*/  LOP3.LUT R38, R21, 0x38, RZ, 0xfc, !PT ;  /* 0x0000003815267812 */ /* 0x000fe200078efcff */
[----:B------:R-:W-:Y:S01]  /*2000*/  @!P4 IMAD.IADD R43, R43, 0x1, -R18 ;  /* 0x000000012b2bc824 */ /* 0x000fe200078e0a12 */
[----:B------:R-:W-:Y:S01]  /*2010*/  LOP3.LUT R28, R21, 0x3c, RZ, 0xfc, !PT ;  /* 0x0000003c151c7812 */ /* 0x000fe200078efcff */
[----:B------:R-:W-:Y:S01]  /*2020*/  IMAD.MOV R24, RZ, RZ, -R24 ;  /* 0x000000ffff187224 */ /* 0x000fe200078e0a18 */
[----:B------:R-:W-:Y:S01]  /*2030*/  IABS R26, R36 ;  /* 0x00000024001a7213 */ /* 0x000fe20000000000 */
[----:B------:R-:W-:Y:S01]  /*2040*/  @!P5 IMAD.IADD R45, R45, 0x1, -R18 ;  /* 0x000000012d2dd824 */ /* 0x000fe200078e0a12 */
[----:B------:R-:W-:-:S02]  /*2050*/  IABS R71, R38 ;  /* 0x0000002600477213 */ /* 0x000fc40000000000 */
[----:B------:R-:W-:Y:S01]  /*2060*/  IABS R73, R28 ;  /* 0x0000001c00497213 */ /* 0x000fe20000000000 */
[C---:B------:R-:W-:Y:S01]  /*2070*/  IMAD R69, R18.reuse, R24, R69 ;  /* 0x0000001812457224 */ /* 0x040fe200078e0245 */
[C---:B------:R-:W-:Y:S01]  /*2080*/  ISETP.GT.U32.AND P4, PT, R18.reuse, R43, PT ;  /* 0x0000002b1200720c */ /* 0x040fe20003f84070 */
[----:B------:R-:W-:Y:S01]  /*2090*/  @!P3 IMAD.IADD R23, R23, 0x1, -R18 ;  /* 0x000000011717b824 */ /* 0x000fe200078e0a12 */
[----:B------:R-:W-:Y:S01]  /*20a0*/  ISETP.GT.U32.AND P5, PT, R18, R45, PT ;  /* 0x0000002d1200720c */ /* 0x000fe20003fa4070 */
[----:B------:R-:W-:Y:S01]  /*20b0*/  IMAD.HI.U32 R21, R19, R26, RZ ;  /* 0x0000001a13157227 */ /* 0x000fe200078e00ff */
[----:B------:R-:W-:-:S03]  /*20c0*/  ISETP.GE.AND P3, PT, R30, RZ, PT ;  /* 0x000000ff1e00720c */ /* 0x000fc60003f66270 */
[----:B------:R-:W-:-:S04]  /*20d0*/  IMAD.HI.U32 R24, R19, R71, RZ ;  /* 0x0000004713187227 */ /* 0x000fc800078e00ff */
[----:B------:R-:W-:-:S04]  /*20e0*/  IMAD.HI.U32 R19, R19, R73, RZ ;  /* 0x0000004913137227 */ /* 0x000fc800078e00ff */
[----:B------:R-:W-:Y:S02]  /*20f0*/  IMAD.MOV R19, RZ, RZ, -R19 ;  /* 0x000000ffff137224 */ /* 0x000fe400078e0a13 */
[----:B------:R-:W-:Y:S02]  /*2100*/  IMAD.MOV R21, RZ, RZ, -R21 ;  /* 0x000000ffff157224 */ /* 0x000fe400078e0a15 */
[C---:B------:R-:W-:Y:S02]  /*2110*/  IMAD R73, R18.reuse, R19, R73 ;  /* 0x0000001312497224 */ /* 0x040fe400078e0249 */
[----:B------:R-:W-:Y:S02]  /*2120*/  IMAD R21, R18, R21, R26 ;  /* 0x0000001512157224 */ /* 0x000fe400078e021a */
[----:B------:R-:W-:Y:S02]  /*2130*/  IMAD.MOV.U32 R19, RZ, RZ, R23 ;  /* 0x000000ffff137224 */ /* 0x000fe400078e0017 */
[--C-:B------:R-:W-:Y:S01]  /*2140*/  @!P4 IMAD.IADD R43, R43, 0x1, -R18.reuse ;  /* 0x000000012b2bc824 */ /* 0x100fe200078e0a12 */
[----:B------:R-:W-:Y:S01]  /*2150*/  ISETP.GE.AND P4, PT, R32, RZ, PT ;  /* 0x000000ff2000720c */ /* 0x000fe20003f86270 */
[----:B------:R-:W-:Y:S01]  /*2160*/  @!P5 IMAD.IADD R45, R45, 0x1, -R18 ;  /* 0x000000012d2dd824 */ /* 0x000fe200078e0a12 */
[----:B------:R-:W-:Y:S01]  /*2170*/  ISETP.GE.AND P5, PT, R34, RZ, PT ;  /* 0x000000ff2200720c */ /* 0x000fe20003fa6270 */
[----:B------:R-:W-:Y:S01]  /*2180*/  @!P3 IMAD.MOV R19, RZ, RZ, -R19 ;  /* 0x000000ffff13b224 */ /* 0x000fe200078e0a13 */
[----:B------:R-:W-:Y:S01]  /*2190*/  ISETP.GT.U32.AND P3, PT, R18, R21, PT ;  /* 0x000000151200720c */ /* 0x000fe20003f64070 */
[----:B------:R-:W-:-:S02]  /*21a0*/  IMAD.MOV R24, RZ, RZ, -R24 ;  /* 0x000000ffff187224 */ /* 0x000fc400078e0a18 */
[----:B------:R-:W-:Y:S01]  /*21b0*/  @!P6 IMAD.MOV R41, RZ, RZ, -R41 ;  /* 0x000000ffff29e224 */ /* 0x000fe200078e0a29 */
[C---:B------:R-:W-:Y:S01]  /*21c0*/  ISETP.GT.U32.AND P6, PT, R18.reuse, R69, PT ;  /* 0x000000451200720c */ /* 0x040fe20003fc4070 */
[----:B------:R-:W-:Y:S02]  /*21d0*/  IMAD R71, R18, R24, R71 ;  /* 0x0000001812477224 */ /* 0x000fe400078e0247 */
[----:B------:R-:W-:Y:S02]  /*21e0*/  IMAD R65, R12, 0x2, R65 ;  /* 0x000000020c417824 */ /* 0x000fe400078e0241 */
[----:B------:R-:W-:Y:S01]  /*21f0*/  @!P4 IMAD.MOV R43, RZ, RZ, -R43 ;  /* 0x000000ffff2bc224 */ /* 0x000fe200078e0a2b */
[C---:B------:R-:W-:Y:S01]  /*2200*/  ISETP.GT.U32.AND P4, PT, R18.reuse, R71, PT ;  /* 0x000000471200720c */ /* 0x040fe20003f84070 */
[----:B------:R-:W-:Y:S01]  /*2210*/  @!P5 IMAD.MOV R45, RZ, RZ, -R45 ;  /* 0x000000ffff2dd224 */ /* 0x000fe200078e0a2d */
[----:B------:R-:W-:Y:S01]  /*2220*/  ISETP.GT.U32.AND P5, PT, R18, R73, PT ;  /* 0x000000491200720c */ /* 0x000fe20003fa4070 */
[----:B------:R-:W-:Y:S01]  /*2230*/  @!P3 IMAD.IADD R21, R21, 0x1, -R18 ;  /* 0x000000011515b824 */ /* 0x000fe200078e0a12 */
[----:B------:R-:W-:-:S03]  /*2240*/  LEA R64, P3, R65, R22, 0x1 ;  /* 0x0000001641407211 */ /* 0x000fc600078608ff */
[--C-:B------:R-:W-:Y:S01]  /*2250*/  @!P6 IMAD.IADD R69, R69, 0x1, -R18.reuse ;  /* 0x000000014545e824 */ /* 0x100fe200078e0a12 */
[----:B------:R-:W-:Y:S02]  /*2260*/  LEA.HI.X.SX32 R65, R65, R20, 0x1, P3 ;  /* 0x0000001441417211 */ /* 0x000fe400018f0eff */
[C---:B------:R-:W-:Y:S02]  /*2270*/  ISETP.GT.U32.AND P3, PT, R18.reuse, R21, PT ;  /* 0x000000151200720c */ /* 0x040fe40003f64070 */
[----:B------:R-:W-:Y:S01]  /*2280*/  ISETP.GT.U32.AND P6, PT, R18, R69, PT ;  /* 0x000000451200720c */ /* 0x000fe20003fc4070 */
[--C-:B------:R-:W-:Y:S01]  /*2290*/  @!P4 IMAD.IADD R71, R71, 0x1, -R18.reuse ;  /* 0x000000014747c824 */ /* 0x100fe200078e0a12 */
[----:B------:R-:W-:Y:S01]  /*22a0*/  LEA R22, P4, R51, R22, 0x1 ;  /* 0x0000001633167211 */ /* 0x000fe200078808ff */
[----:B------:R-:W-:-:S03]  /*22b0*/  @!P5 IMAD.IADD R73, R73, 0x1, -R18 ;  /* 0x000000014949d824 */ /* 0x000fc600078e0a12 */
[C---:B------:R-:W-:Y:S02]  /*22c0*/  ISETP.GT.U32.AND P5, PT, R18.reuse, R71, PT ;  /* 0x000000471200720c */ /* 0x040fe40003fa4070 */
[----:B------:R-:W-:Y:S02]  /*22d0*/  LEA.HI.X.SX32 R23, R51, R20, 0x1, P4 ;  /* 0x0000001433177211 */ /* 0x000fe400020f0eff */
[----:B------:R-:W-:Y:S01]  /*22e0*/  ISETP.GT.U32.AND P4, PT, R18, R73, PT ;  /* 0x000000491200720c */ /* 0x000fe20003f84070 */
[--C-:B------:R-:W-:Y:S01]  /*22f0*/  @!P3 IMAD.IADD R21, R21, 0x1, -R18.reuse ;  /* 0x000000011515b824 */ /* 0x100fe200078e0a12 */
[----:B------:R-:W-:Y:S01]  /*2300*/  ISETP.GE.AND P3, PT, R38, RZ, PT ;  /* 0x000000ff2600720c */ /* 0x000fe20003f66270 */
[----:B------:R-:W-:Y:S01]  /*2310*/  @!P6 IMAD.IADD R69, R69, 0x1, -R18 ;  /* 0x000000014545e824 */ /* 0x000fe200078e0a12 */
[----:B------:R-:W-:Y:S02]  /*2320*/  ISETP.GE.AND P6, PT, R40, RZ, PT ;  /* 0x000000ff2800720c */ /* 0x000fe40003fc6270 */
[----:B------:R-:W-:-:S03]  /*2330*/  LOP3.LUT R109, R104, 0x1e, RZ, 0xfc, !PT ;  /* 0x0000001e686d7812 */ /* 0x000fc600078efcff */
[----:B------:R-:W-:Y:S01]  /*2340*/  @!P5 IMAD.IADD R71, R71, 0x1, -R18 ;  /* 0x000000014747d824 */ /* 0x000fe200078e0a12 */
[----:B------:R-:W-:-:S03]  /*2350*/  ISETP.GE.AND P5, PT, R28, RZ, PT ;  /* 0x000000ff1c00720c */ /* 0x000fc60003fa6270 */
[----:B------:R-:W-:Y:S01]  /*2360*/  @!P4 IMAD.IADD R73, R73, 0x1, -R18 ;  /* 0x000000014949c824 */ /* 0x000fe200078e0a12 */
[----:B------:R-:W-:Y:S01]  /*2370*/  ISETP.NE.AND P4, PT, R25, RZ, PT ;  /* 0x000000ff1900720c */ /* 0x000fe20003f85270 */
[----:B------:R-:W-:Y:S01]  /*2380*/  @!P3 IMAD.MOV R71, RZ, RZ, -R71 ;  /* 0x000000ffff47b224 */ /* 0x000fe200078e0a47 */
[----:B------:R-:W-:Y:S02]  /*2390*/  LOP3.LUT R18, RZ, R25, RZ, 0x33, !PT ;  /* 0x00000019ff127212 */ /* 0x000fe400078e33ff */
[----:B------:R-:W-:Y:S01]  /*23a0*/  ISETP.LT.AND P3, PT, R109, R4, P0 ;  /* 0x000000046d00720c */ /* 0x000fe20000761270 */
[----:B------:R-:W-:Y:S01]  /*23b0*/  @!P6 IMAD.MOV R69, RZ, RZ, -R69 ;  /* 0x000000ffff45e224 */ /* 0x000fe200078e0a45 */
[----:B------:R-:W-:Y:S02]  /*23c0*/  SEL R20, R18, R5, !P4 ;  /* 0x0000000512147207 */ /* 0x000fe40006000000 */
[----:B------:R-:W-:Y:S02]  /*23d0*/  ISETP.GE.AND P6, PT, R36, RZ, PT ;  /* 0x000000ff2400720c */ /* 0x000fe40003fc6270 */
[----:B------:R-:W-:-:S02]  /*23e0*/  LOP3.LUT R5, R112, 0x3f, RZ, 0xc0, !PT ;  /* 0x0000003f70057812 */ /* 0x000fc400078ec0ff */
[----:B------:R-:W-:Y:S02]  /*23f0*/  PRMT R146, RZ, 0x7610, R146 ;  /* 0x00007610ff927816 */ /* 0x000fe40000000092 */
[----:B------:R-:W-:Y:S01]  /*2400*/  SEL R25, R18, R19, !P4 ;  /* 0x0000001312197207 */ /* 0x000fe20006000000 */
[----:B------:R-:W-:Y:S01]  /*2410*/  IMAD R19, R5, R13, RZ ;  /* 0x0000000d05137224 */ /* 0x000fe200078e02ff */
[----:B------:R-:W-:Y:S01]  /*2420*/  LOP3.LUT R107, R104, 0x26, RZ, 0xfc, !PT ;  /* 0x00000026686b7812 */ /* 0x000fe200078efcff */
[----:B------:R-:W-:Y:S01]  /*2430*/  @!P5 IMAD.MOV R73, RZ, RZ, -R73 ;  /* 0x000000ffff49d224 */ /* 0x000fe200078e0a49 */
[----:B------:R-:W-:Y:S01]  /*2440*/  SEL R58, R18, R69, !P4 ;  /* 0x00000045123a7207 */ /* 0x000fe20006000000 */
[----:B------:R0:W2:Y:S01]  /*2450*/  @P3 LDG.E.U16 R146, desc[UR18][R14.64] ;  /* 0x000000120e923981 */ /* 0x0000a2000c1e1500 */
[----:B------:R-:W-:Y:S02]  /*2460*/  LOP3.LUT R111, R104, 0x16, RZ, 0xfc, !PT ;  /* 0x00000016686f7812 */ /* 0x000fe400078efcff */
[----:B------:R-:W-:-:S02]  /*2470*/  LEA R69, P3, R19, UR14, 0x1 ;  /* 0x0000000e13457c11 */ /* 0x000fc4000f8608ff */
[-C--:B------:R-:W-:Y:S01]  /*2480*/  ISETP.LT.AND P5, PT, R107, R4.reuse, P0 ;  /* 0x000000046b00720c */ /* 0x080fe200007a1270 */
[----:B------:R-:W-:Y:S01]  /*2490*/  @!P6 IMAD.MOV R21, RZ, RZ, -R21 ;  /* 0x000000ffff15e224 */ /* 0x000fe200078e0a15 */
[----:B------:R-:W-:Y:S02]  /*24a0*/  SEL R62, R18, R71, !P4 ;  /* 0x00000047123e7207 */ /* 0x000fe40006000000 */
[----:B------:R-:W-:Y:S02]  /*24b0*/  ISETP.LT.AND P6, PT, R111, R4, P0 ;  /* 0x000000046f00720c */ /* 0x000fe400007c1270 */
[----:B------:R-:W-:Y:S01]  /*24c0*/  LEA.HI.X.SX32 R71, R19, UR15, 0x1, P3 ;  /* 0x0000000f13477c11 */ /* 0x000fe200098f0eff */
[----:B------:R-:W-:Y:S01]  /*24d0*/  IMAD R19, R20, UR4, RZ ;  /* 0x0000000414137c24 */ /* 0x000fe2000f8e02ff */
[----:B------:R-:W-:Y:S02]  /*24e0*/  SEL R31, R18, R31, !P4 ;  /* 0x0000001f121f7207 */ /* 0x000fe40006000000 */
[----:B------:R-:W-:-:S02]  /*24f0*/  PRMT R148, RZ, 0x7610, R148 ;  /* 0x00007610ff947816 */ /* 0x000fc40000000094 */
[C---:B------:R-:W-:Y:S01]  /*2500*/  SEL R37, R18.reuse, R37, !P4 ;  /* 0x0000002512257207 */ /* 0x040fe20006000000 */
[----:B0-----:R-:W-:Y:S01]  /*2510*/  IMAD R14, R31, UR4, RZ ;  /* 0x000000041f0e7c24 */ /* 0x001fe2000f8e02ff */
[C---:B------:R-:W-:Y:S02]  /*2520*/  LEA R44, P3, R19.reuse, R69, 0x1 ;  /* 0x00000045132c7211 */ /* 0x040fe400078608ff */
[----:B------:R-:W-:Y:S01]  /*2530*/  PRMT R144, RZ, 0x7610, R144 ;  /* 0x00007610ff907816 */ /* 0x000fe20000000090 */
[----:B------:R0:W2:Y:S01]  /*2540*/  @P5 LDG.E.U16 R148, desc[UR18][R16.64] ;  /* 0x0000001210945981 */ /* 0x0000a2000c1e1500 */
[C---:B------:R-:W-:Y:S02]  /*2550*/  SEL R39, R18.reuse, R39, !P4 ;  /* 0x0000002712277207 */ /* 0x040fe40006000000 */
[C---:B------:R-:W-:Y:S02]  /*2560*/  SEL R56, R18.reuse, R45, !P4 ;  /* 0x0000002d12387207 */ /* 0x040fe40006000000 */
[----:B------:R-:W-:Y:S01]  /*2570*/  LEA.HI.X.SX32 R45, R19, R71, 0x1, P3 ;  /* 0x00000047132d7211 */ /* 0x000fe200018f0eff */
[----:B------:R1:W2:Y:S01]  /*2580*/  @P6 LDG.E.U16 R144, desc[UR18][R22.64] ;  /* 0x0000001216906981 */ /* 0x0002a2000c1e1500 */
[----:B------:R-:W-:-:S02]  /*2590*/  SEL R27, R18, R27, !P4 ;  /* 0x0000001b121b7207 */ /* 0x000fc40006000000 */
[----:B------:R-:W-:Y:S01]  /*25a0*/  LEA R38, P3, R14, R69, 0x1 ;  /* 0x000000450e267211 */ /* 0x000fe200078608ff */
[----:B0-----:R-:W-:Y:S01]  /*25b0*/  IMAD R17, R37, UR4, RZ ;  /* 0x0000000425117c24 */ /* 0x001fe2000f8e02ff */
[C---:B------:R-:W-:Y:S01]  /*25c0*/  SEL R33, R18.reuse, R33, !P4 ;  /* 0x0000002112217207 */ /* 0x040fe20006000000 */
[----:B------:R-:W-:Y:S01]  /*25d0*/  IMAD R20, R27, UR4, RZ ;  /* 0x000000041b147c24 */ /* 0x000fe2000f8e02ff */
[----:B------:R-:W-:Y:S01]  /*25e0*/  SEL R29, R18, R29, !P4 ;  /* 0x0000001d121d7207 */ /* 0x000fe20006000000 */
[----:B------:R-:W-:Y:S02]  /*25f0*/  IMAD R25, R25, UR4, RZ ;  /* 0x0000000419197c24 */ /* 0x000fe4000f8e02ff */
[----:B-1----:R-:W-:Y:S01]  /*2600*/  IMAD R22, R39, UR4, RZ ;  /* 0x0000000427167c24 */ /* 0x002fe2000f8e02ff */
[----:B------:R-:W-:Y:S02]  /*2610*/  LEA.HI.X.SX32 R39, R14, R71, 0x1, P3 ;  /* 0x000000470e277211 */ /* 0x000fe400018f0eff */
[----:B------:R-:W-:Y:S01]  /*2620*/  LEA R32, P3, R17, R69, 0x1 ;  /* 0x0000004511207211 */ /* 0x000fe200078608ff */
[----:B------:R-:W-:Y:S01]  /*2630*/  IMAD R15, R33, UR4, RZ ;  /* 0x00000004210f7c24 */ /* 0x000fe2000f8e02ff */
[----:B------:R-:W-:Y:S01]  /*2640*/  SEL R60, R18, R21, !P4 ;  /* 0x00000015123c7207 */ /* 0x000fe20006000000 */
[----:B------:R-:W-:Y:S01]  /*2650*/  IMAD R21, R29, UR4, RZ ;  /* 0x000000041d157c24 */ /* 0x000fe2000f8e02ff */
[----:B------:R-:W-:Y:S01]  /*2660*/  LEA.HI.X.SX32 R33, R17, R71, 0x1, P3 ;  /* 0x0000004711217211 */ /* 0x000fe200018f0eff */
[----:B------:R-:W-:Y:S01]  /*2670*/  IMAD R58, R58, UR4, RZ ;  /* 0x000000043a3a7c24 */ /* 0x000fe2000f8e02ff */
[----:B------:R-:W-:-:S02]  /*2680*/  LEA R42, P6, R20, R69, 0x1 ;  /* 0x00000045142a7211 */ /* 0x000fc400078c08ff */
[----:B------:R-:W-:Y:S02]  /*2690*/  LEA R26, P3, R25, R69, 0x1 ;  /* 0x00000045191a7211 */ /* 0x000fe400078608ff */
[C---:B------:R-:W-:Y:S02]  /*26a0*/  SEL R41, R18.reuse, R41, !P4 ;  /* 0x0000002912297207 */ /* 0x040fe40006000000 */
[----:B------:R-:W-:Y:S02]  /*26b0*/  SEL R54, R18, R43, !P4 ;  /* 0x0000002b12367207 */ /* 0x000fe40006000000 */
[----:B------:R-:W-:Y:S02]  /*26c0*/  LEA R40, P5, R21, R69, 0x1 ;  /* 0x0000004515287211 */ /* 0x000fe400078a08ff */
[-C--:B------:R-:W-:Y:S02]  /*26d0*/  LEA.HI.X.SX32 R43, R20, R71.reuse, 0x1, P6 ;  /* 0x00000047142b7211 */ /* 0x080fe400030f0eff */
[----:B------:R-:W-:-:S02]  /*26e0*/  LEA.HI.X.SX32 R27, R25, R71, 0x1, P3 ;  /* 0x00000047191b7211 */ /* 0x000fc400018f0eff */
[----:B------:R-:W-:Y:S01]  /*26f0*/  LEA R20, P3, R58, R69, 0x1 ;  /* 0x000000453a147211 */ /* 0x000fe200078608ff */
[----:B------:R-:W-:Y:S01]  /*2700*/  IMAD R23, R41, UR4, RZ ;  /* 0x0000000429177c24 */ /* 0x000fe2000f8e02ff */
[C---:B------:R-:W-:Y:S02]  /*2710*/  LOP3.LUT R159, R104.reuse, 0x36, RZ, 0xfc, !PT ;  /* 0x00000036689f7812 */ /* 0x040fe400078efcff */
[----:B------:R-:W-:Y:S02]  /*2720*/  LOP3.LUT R161, R104, 0x2e, RZ, 0xfc, !PT ;  /* 0x0000002e68a17812 */ /* 0x000fe400078efcff */
[----:B------:R-:W-:Y:S02]  /*2730*/  LEA.HI.X.SX32 R41, R21, R71, 0x1, P5 ;  /* 0x0000004715297211 */ /* 0x000fe400028f0eff */
[----:B------:R-:W-:Y:S02]  /*2740*/  SEL R35, R18, R35, !P4 ;  /* 0x0000002312237207 */ /* 0x000fe40006000000 */
[----:B------:R-:W-:-:S02]  /*2750*/  LEA.HI.X.SX32 R21, R58, R71, 0x1, P3 ;  /* 0x000000473a157211 */ /* 0x000fc400018f0eff */
[----:B------:R-:W-:Y:S02]  /*2760*/  SEL R18, R18, R73, !P4 ;  /* 0x0000004912127207 */ /* 0x000fe40006000000 */
[-C--:B------:R-:W-:Y:S02]  /*2770*/  ISETP.LT.AND P3, PT, R159, R4.reuse, P0 ;  /* 0x000000049f00720c */ /* 0x080fe40000761270 */
[----:B------:R-:W-:Y:S02]  /*2780*/  ISETP.LT.AND P4, PT, R161, R4, P0 ;  /* 0x00000004a100720c */ /* 0x000fe40000781270 */
[----:B------:R-:W-:Y:S02]  /*2790*/  PRMT R154, RZ, 0x7610, R154 ;  /* 0x00007610ff9a7816 */ /* 0x000fe4000000009a */
[----:B------:R-:W-:Y:S01]  /*27a0*/  PRMT R150, RZ, 0x7610, R150 ;  /* 0x00007610ff967816 */ /* 0x000fe20000000096 */
[----:B------:R-:W-:Y:S01]  /*27b0*/  IMAD R16, R35, UR4, RZ ;  /* 0x0000000423107c24 */ /* 0x000fe2000f8e02ff */
[----:B------:R-:W-:-:S02]  /*27c0*/  LEA R36, P6, R15, R69, 0x1 ;  /* 0x000000450f247211 */ /* 0x000fc400078c08ff */
[----:B------:R-:W-:Y:S01]  /*27d0*/  LOP3.LUT R167, R104, 0x2, RZ, 0xfc, !PT ;  /* 0x0000000268a77812 */ /* 0x000fe200078efcff */
[----:B------:R-:W-:Y:S01]  /*27e0*/  IMAD R54, R54, UR4, RZ ;  /* 0x0000000436367c24 */ /* 0x000fe2000f8e02ff */
[----:B------:R-:W-:Y:S01]  /*27f0*/  LEA.HI.X.SX32 R37, R15, R71, 0x1, P6 ;  /* 0x000000470f257211 */ /* 0x000fe200030f0eff */
[----:B------:R-:W2:Y:S01]  /*2800*/  @P3 LDG.E.U16 R154, desc[UR18][R48.64] ;  /* 0x00000012309a3981 */ /* 0x000ea2000c1e1500 */
[-C--:B------:R-:W-:Y:S02]  /*2810*/  LEA R30, P6, R22, R69.reuse, 0x1 ;  /* 0x00000045161e7211 */ /* 0x080fe400078c08ff */
[-C--:B------:R-:W-:Y:S01]  /*2820*/  ISETP.LT.AND P3, PT, R104, R4.reuse, P0 ;  /* 0x000000046800720c */ /* 0x080fe20000761270 */
[----:B------:R0:W2:Y:S01]  /*2830*/  @P4 LDG.E.U16 R150, desc[UR18][R46.64] ;  /* 0x000000122e964981 */ /* 0x0000a2000c1e1500 */
[----:B------:R-:W-:Y:S02]  /*2840*/  LEA R34, P5, R16, R69, 0x1 ;  /* 0x0000004510227211 */ /* 0x000fe400078a08ff */
[----:B------:R-:W-:Y:S01]  /*2850*/  ISETP.LT.AND P4, PT, R167, R4, P0 ;  /* 0x00000004a700720c */ /* 0x000fe20000781270 */
[----:B------:R-:W-:Y:S01]  /*2860*/  IMAD R60, R60, UR4, RZ ;  /* 0x000000043c3c7c24 */ /* 0x000fe2000f8e02ff */
[-C--:B------:R-:W-:Y:S01]  /*2870*/  LEA.HI.X.SX32 R31, R22, R71.reuse, 0x1, P6 ;  /* 0x00000047161f7211 */ /* 0x080fe200030f0eff */
[----:B------:R-:W-:Y:S01]  /*2880*/  IMAD R56, R56, UR4, RZ ;  /* 0x0000000438387c24 */ /* 0x000fe2000f8e02ff */
[----:B------:R-:W-:-:S02]  /*2890*/  LEA.HI.X.SX32 R35, R16, R71, 0x1, P5 ;  /* 0x0000004710237211 */ /* 0x000fc400028f0eff */
[-C--:B------:R-:W-:Y:S02]  /*28a0*/  LEA R24, P6, R54, R69.reuse, 0x1 ;  /* 0x0000004536187211 */ /* 0x080fe400078c08ff */
[C---:B------:R-:W-:Y:S02]  /*28b0*/  LEA R28, P5, R23.reuse, R69, 0x1 ;  /* 0x00000045171c7211 */ /* 0x040fe400078a08ff */
[----:B------:R-:W-:Y:S01]  /*28c0*/  PRMT R199, RZ, 0x7610, R199 ;  /* 0x00007610ffc77816 */ /* 0x000fe200000000c7 */
[----:B------:R-:W-:Y:S01]  /*28d0*/  IMAD R66, R18, UR4, RZ ;  /* 0x0000000412427c24 */ /* 0x000fe2000f8e02ff */
[----:B------:R-:W-:Y:S02]  /*28e0*/  PRMT R176, RZ, 0x7610, R176 ;  /* 0x00007610ffb07816 */ /* 0x000fe400000000b0 */
[-C--:B------:R-:W-:Y:S01]  /*28f0*/  LEA.HI.X.SX32 R25, R54, R71.reuse, 0x1, P6 ;  /* 0x0000004736197211 */ /* 0x080fe200030f0eff */
[----:B------:R-:W-:Y:S01]  /*2900*/  IMAD R62, R62, UR4, RZ ;  /* 0x000000043e3e7c24 */ /* 0x000fe2000f8e02ff */
[----:B------:R-:W-:Y:S01]  /*2910*/  LEA.HI.X.SX32 R29, R23, R71, 0x1, P5 ;  /* 0x00000047171d7211 */ /* 0x000fe200028f0eff */
[----:B------:R-:W2:Y:S01]  /*2920*/  @P3 LDG.E.U16 R199, desc[UR18][R6.64] ;  /* 0x0000001206c73981 */ /* 0x000ea2000c1e1500 */
[----:B------:R-:W-:-:S02]  /*2930*/  LEA R18, P6, R60, R69, 0x1 ;  /* 0x000000453c127211 */ /* 0x000fc400078c08ff */
[C---:B------:R-:W-:Y:S01]  /*2940*/  LOP3.LUT R165, R104.reuse, 0x4, RZ, 0xfc, !PT ;  /* 0x0000000468a57812 */ /* 0x040fe200078efcff */
[----:B------:R-:W2:Y:S01]  /*2950*/  @P4 LDG.E.U16 R176, desc[UR18][R8.64] ;  /* 0x0000001208b04981 */ /* 0x000ea2000c1e1500 */
[----:B------:R-:W-:Y:S02]  /*2960*/  LOP3.LUT R157, R104, 0x3e, RZ, 0xfc, !PT ;  /* 0x0000003e689d7812 */ /* 0x000fe400078efcff */
[----:B------:R-:W-:Y:S02]  /*2970*/  LEA R22, P5, R56, R69, 0x1 ;  /* 0x0000004538167211 */ /* 0x000fe400078a08ff */
[----:B------:R-:W-:Y:S02]  /*2980*/  LOP3.LUT R163, R104, 0x6, RZ, 0xfc, !PT ;  /* 0x0000000668a37812 */ /* 0x000fe400078efcff */
[----:B------:R-:W-:Y:S02]  /*2990*/  LEA.HI.X.SX32 R19, R60, R71, 0x1, P6 ;  /* 0x000000473c137211 */ /* 0x000fe400030f0eff */
[----:B------:R-:W-:-:S02]  /*29a0*/  ISETP.LT.AND P3, PT, R165, R4, P0 ;  /* 0x00000004a500720c */ /* 0x000fc40000761270 */
[----:B------:R-:W-:Y:S02]  /*29b0*/  LEA.HI.X.SX32 R23, R56, R71, 0x1, P5 ;  /* 0x0000004738177211 */ /* 0x000fe400028f0eff */
[-C--:B------:R-:W-:Y:S02]  /*29c0*/  ISETP.LT.AND P6, PT, R157, R4.reuse, P0 ;  /* 0x000000049d00720c */ /* 0x080fe400007c1270 */
[-C--:B------:R-:W-:Y:S02]  /*29d0*/  ISETP.LT.AND P4, PT, R163, R4.reuse, P0 ;  /* 0x00000004a300720c */ /* 0x080fe40000781270 */
[C---:B------:R-:W-:Y:S02]  /*29e0*/  LEA R16, P5, R62.reuse, R69, 0x1 ;  /* 0x000000453e107211 */ /* 0x040fe400078a08ff */
[----:B------:R-:W-:Y:S02]  /*29f0*/  ISETP.LT.AND P0, PT, R5, R4, P0 ;  /* 0x000000040500720c */ /* 0x000fe40000701270 */
[----:B------:R-:W-:-:S02]  /*2a00*/  LEA.HI.X.SX32 R17, R62, R71, 0x1, P5 ;  /* 0x000000473e117211 */ /* 0x000fc400028f0eff */
[----:B------:R-:W-:Y:S02]  /*2a10*/  LEA R14, P5, R66, R69, 0x1 ;  /* 0x00000045420e7211 */ /* 0x000fe400078a08ff */
[----:B------:R-:W-:Y:S02]  /*2a20*/  PRMT R174, RZ, 0x7610, R174 ;  /* 0x00007610ffae7816 */ /* 0x000fe400000000ae */
[----:B------:R-:W-:Y:S02]  /*2a30*/  PRMT R152, RZ, 0x7610, R152 ;  /* 0x00007610ff987816 */ /* 0x000fe40000000098 */
[----:B------:R-:W-:Y:S02]  /*2a40*/  PRMT R172, RZ, 0x7610, R172 ;  /* 0x00007610ffac7816 */ /* 0x000fe400000000ac */
[----:B------:R-:W-:Y:S01]  /*2a50*/  PRMT R197, RZ, 0x7610, R197 ;  /* 0x00007610ffc57816 */ /* 0x000fe200000000c5 */
[----:B------:R-:W2:Y:S01]  /*2a60*/  @P3 LDG.E.U16 R174, desc[UR18][R10.64] ;  /* 0x000000120aae3981 */ /* 0x000ea2000c1e1500 */
[----:B------:R-:W-:-:S02]  /*2a70*/  PRMT R195, RZ, 0x7610, R195 ;  /* 0x00007610ffc37816 */ /* 0x000fc400000000c3 */
[----:B------:R-:W-:Y:S01]  /*2a80*/  PRMT R193, RZ, 0x7610, R193 ;  /* 0x00007610ffc17816 */ /* 0x000fe200000000c1 */
[----:B------:R1:W5:Y:S01]  /*2a90*/  @P6 LDG.E.U16 R152, desc[UR18][R64.64] ;  /* 0x0000001240986981 */ /* 0x000362000c1e1500 */
[----:B------:R-:W-:Y:S02]  /*2aa0*/  PRMT R191, RZ, 0x7610, R191 ;  /* 0x00007610ffbf7816 */ /* 0x000fe400000000bf */
[----:B------:R-:W-:Y:S01]  /*2ab0*/  PRMT R183, RZ, 0x7610, R183 ;  /* 0x00007610ffb77816 */ /* 0x000fe200000000b7 */
[----:B------:R-:W5:Y:S01]  /*2ac0*/  @P4 LDG.E.U16 R172, desc[UR18][R2.64] ;  /* 0x0000001202ac4981 */ /* 0x000f62000c1e1500 */
[----:B------:R-:W-:Y:S02]  /*2ad0*/  PRMT R189, RZ, 0x7610, R189 ;  /* 0x00007610ffbd7816 */ /* 0x000fe400000000bd */
[----:B------:R-:W-:Y:S01]  /*2ae0*/  PRMT R187, RZ, 0x7610, R187 ;  /* 0x00007610ffbb7816 */ /* 0x000fe200000000bb */
[----:B------:R-:W5:Y:S01]  /*2af0*/  @P0 LDG.E.U16 R197, desc[UR18][R44.64] ;  /* 0x000000122cc50981 */ /* 0x000f62000c1e1500 */
[----:B------:R-:W-:-:S02]  /*2b00*/  PRMT R185, RZ, 0x7610, R185 ;  /* 0x00007610ffb97816 */ /* 0x000fc400000000b9 */
[----:B------:R-:W-:Y:S01]  /*2b10*/  PRMT R170, RZ, 0x7610, R170 ;  /* 0x00007610ffaa7816 */ /* 0x000fe200000000aa */
[----:B------:R-:W5:Y:S01]  /*2b20*/  @P0 LDG.E.U16 R195, desc[UR18][R40.64] ;  /* 0x0000001228c30981 */ /* 0x000f62000c1e1500 */
        /* <DEDUP_REMOVED lines=10> */
[----:B------:R-:W-:Y:S01]  /*2bd0*/  LEA.HI.X.SX32 R15, R66, R71, 0x1, P5 ;  /* 0x00000047420f7211 */ /* 0x000fe200028f0eff */
[----:B------:R-:W5:Y:S04]  /*2be0*/  @P0 LDG.E.U16 R189, desc[UR18][R24.64] ;  /* 0x0000001218bd0981 */ /* 0x000f68000c1e1500 */
        /* <DEDUP_REMOVED lines=9> */
[----:B------:R-:W5:Y:S01]  /*2c80*/  @P0 LDG.E.U16 R156, desc[UR18][R14.64] ;  /* 0x000000120e9c0981 */ /* 0x000f62000c1e1500 */
[----:B0-----:R-:W-:-:S02]  /*2c90*/  SHF.R.S32.HI R47, RZ, 0x1f, R52 ;  /* 0x0000001fff2f7819 */ /* 0x001fc40000011434 */
[----:B------:R-:W-:Y:S02]  /*2ca0*/  LOP3.LUT R46, R112, 0xc0, RZ, 0xc0, !PT ;  /* 0x000000c0702e7812 */ /* 0x000fe400078ec0ff */
[----:B------:R-:W-:Y:S02]  /*2cb0*/  SHF.L.U64.HI R96, R52, 0x1, R47 ;  /* 0x0000000134607819 */ /* 0x000fe4000001022f */
[----:B------:R-:W-:Y:S02]  /*2cc0*/  SHF.R.S32.HI R84, RZ, 0x1f, R59 ;  /* 0x0000001fff547819 */ /* 0x000fe4000001143b */
[----:B------:R-:W-:Y:S02]  /*2cd0*/  LEA R92, P5, R59, R100, 0x1 ;  /* 0x000000643b5c7211 */ /* 0x000fe400078a08ff */
[----:B------:R-:W-:Y:S01]  /*2ce0*/  SHF.R.U32.HI R99, RZ, 0x2, R46 ;  /* 0x00000002ff637819 */ /* 0x000fe2000001162e */
[----:B------:R-:W-:Y:S01]  /*2cf0*/  IMAD R46, R149, R12, RZ ;  /* 0x0000000c952e7224 */ /* 0x000fe200078e02ff */
[----:B------:R-:W-:-:S02]  /*2d00*/  SHF.R.S32.HI R90, RZ, 0x1f, R67 ;  /* 0x0000001fff5a7819 */ /* 0x000fc40000011443 */
[-C--:B------:R-:W-:Y:S01]  /*2d10*/  LEA R98, P3, R67, R100.reuse, 0x1 ;  /* 0x0000006443627211 */ /* 0x080fe200078608ff */
[----:B------:R-:W-:Y:S01]  /*2d20*/  IMAD.SHL.U32 R83, R46, 0x2, RZ ;  /* 0x000000022e537824 */ /* 0x000fe200078e00ff */
[----:B------:R-:W-:Y:S02]  /*2d30*/  SHF.R.S32.HI R86, RZ, 0x1f, R61 ;  /* 0x0000001fff567819 */ /* 0x000fe4000001143d */
[----:B------:R-:W-:Y:S02]  /*2d40*/  LEA R94, P4, R61, R100, 0x1 ;  /* 0x000000643d5e7211 */ /* 0x000fe400078808ff */
[----:B------:R-:W-:Y:S02]  /*2d50*/  LEA.HI.X R84, R59, R96, R84, 0x1, P5 ;  /* 0x000000603b547211 */ /* 0x000fe400028f0c54 */
[----:B------:R-:W-:Y:S01]  /*2d60*/  ISETP.NE.U32.AND P0, PT, R50, RZ, PT ;  /* 0x000000ff3200720c */ /* 0x000fe20003f05070 */
[----:B------:R-:W-:Y:S01]  /*2d70*/  IMAD R50, R123, R12, RZ ;  /* 0x0000000c7b327224 */ /* 0x000fe200078e02ff */
[----:B------:R-:W-:-:S02]  /*2d80*/  LEA.HI.X R90, R67, R96, R90, 0x1, P3 ;  /* 0x00000060435a7211 */ /* 0x000fc400018f0c5a */
[----:B------:R-:W-:Y:S02]  /*2d90*/  SHF.R.S32.HI R85, RZ, 0x1f, R57 ;  /* 0x0000001fff557819 */ /* 0x000fe40000011439 */
[-C--:B------:R-:W-:Y:S02]  /*2da0*/  LEA R93, P6, R57, R100.reuse, 0x1 ;  /* 0x00000064395d7211 */ /* 0x080fe400078c08ff */
[----:B------:R-:W-:Y:S02]  /*2db0*/  SHF.R.S32.HI R180, RZ, 0x1f, R51 ;  /* 0x0000001fffb47819 */ /* 0x000fe40000011433 */
[----:B------:R-:W-:Y:S01]  /*2dc0*/  LEA R89, P5, R51, R100, 0x1 ;  /* 0x0000006433597211 */ /* 0x000fe200078a08ff */
[----:B------:R-:W-:Y:S01]  /*2dd0*/  IMAD R48, R147, R12, RZ ;  /* 0x0000000c93307224 */ /* 0x000fe200078e02ff */
[----:B------:R-:W-:Y:S02]  /*2de0*/  SHF.R.S32.HI R88, RZ, 0x1f, R63 ;  /* 0x0000001fff587819 */ /* 0x000fe4000001143f */
[----:B------:R-:W-:Y:S01]  /*2df0*/  LEA R97, P3, R63, R100, 0x1 ;  /* 0x000000643f617211 */ /* 0x000fe200078608ff */
[----:B------:R-:W-:Y:S01]  /*2e00*/  IMAD.HI R49, R46, 0x2, RZ ;  /* 0x000000022e317827 */ /* 0x000fe200078e02ff */
[----:B------:R-:W-:-:S02]  /*2e10*/  LEA.HI.X R86, R61, R96, R86, 0x1, P4 ;  /* 0x000000603d567211 */ /* 0x000fc400020f0c56 */
[----:B------:R-:W-:Y:S01]  /*2e20*/  LEA.HI.X R85, R57, R96, R85, 0x1, P6 ;  /* 0x0000006039557211 */ /* 0x000fe200030f0c55 */
[----:B------:R-:W-:Y:S01]  /*2e30*/  IMAD.SHL.U32 R79, R50, 0x2, RZ ;  /* 0x00000002324f7824 */ /* 0x000fe200078e00ff */
[----:B------:R-:W-:Y:S02]  /*2e40*/  SHF.R.S32.HI R178, RZ, 0x1f, R53 ;  /* 0x0000001fffb27819 */ /* 0x000fe40000011435 */
[----:B------:R-:W-:Y:S02]  /*2e50*/  LEA R91, P4, R53, R100, 0x1 ;  /* 0x00000064355b7211 */ /* 0x000fe400078808ff */
[----:B------:R-:W-:Y:S01]  /*2e60*/  LEA.HI.X R180, R51, R96, R180, 0x1, P5 ;  /* 0x0000006033b47211 */ /* 0x000fe200028f0cb4 */
[----:B------:R-:W-:Y:S01]  /*2e70*/  IMAD R54, R145, R12, RZ ;  /* 0x0000000c91367224 */ /* 0x000fe200078e02ff */
[----:B------:R-:W-:Y:S01]  /*2e80*/  LEA.HI.X R88, R63, R96, R88, 0x1, P3 ;  /* 0x000000603f587211 */ /* 0x000fe200018f0c58 */
[----:B------:R-:W-:Y:S01]  /*2e90*/  IMAD.SHL.U32 R81, R48, 0x2, RZ ;  /* 0x0000000230517824 */ /* 0x000fe200078e00ff */
[----:B------:R-:W-:Y:S01]  /*2ea0*/  IADD3 R82, P5, P6, R83, UR12, R100 ;  /* 0x0000000c53527c10 */ /* 0x000fe2000febe064 */
[----:B------:R-:W-:Y:S01]  /*2eb0*/  IMAD R52, R109, R12, RZ ;  /* 0x0000000c6d347224 */ /* 0x000fe200078e02ff */
[----:B------:R-:W-:-:S02]  /*2ec0*/  SHF.R.S32.HI R87, RZ, 0x1f, R55 ;  /* 0x0000001fff577819 */ /* 0x000fc40000011437 */
[----:B------:R-:W-:Y:S02]  /*2ed0*/  LEA R95, P3, R55, R100, 0x1 ;  /* 0x00000064375f7211 */ /* 0x000fe400078608ff */
[-C--:B------:R-:W-:Y:S01]  /*2ee0*/  LEA.HI.X R178, R53, R96.reuse, R178, 0x1, P4 ;  /* 0x0000006035b27211 */ /* 0x080fe200020f0cb2 */
[----:B------:R-:W-:Y:S01]  /*2ef0*/  IMAD.HI R53, R50, 0x2, RZ ;  /* 0x0000000232357827 */ /* 0x000fe200078e02ff */
[----:B------:R-:W-:Y:S02]  /*2f00*/  IADD3.X R83, PT, PT, R49, UR13, R96, P5, P6 ;  /* 0x0000000d31537c10 */ /* 0x000fe4000afec460 */
[----:B------:R-:W-:Y:S01]  /*2f10*/  LEA.HI.X R87, R55, R96, R87, 0x1, P3 ;  /* 0x0000006037577211 */ /* 0x000fe200018f0c57 */
[----:B------:R-:W-:Y:S01]  /*2f20*/  IMAD R74, R117, R12, RZ ;  /* 0x0000000c754a7224 */ /* 0x000fe200078e02ff */
[--C-:B------:R-:W-:Y:S01]  /*2f30*/  IADD3 R78, P5, P6, R79, UR12, R100.reuse ;  /* 0x0000000c4f4e7c10 */ /* 0x100fe2000febe064 */
[----:B------:R-:W-:Y:S01]  /*2f40*/  IMAD.HI R51, R48, 0x2, RZ ;  /* 0x0000000230337827 */ /* 0x000fe200078e02ff */
[----:B------:R-:W-:-:S03]  /*2f50*/  IADD3 R80, P3, P4, R81, UR12, R100 ;  /* 0x0000000c51507c10 */ /* 0x000fc6000fc7e064 */
[----:B------:R-:W-:Y:S02]  /*2f60*/  IMAD.SHL.U32 R75, R54, 0x2, RZ ;  /* 0x00000002364b7824 */ /* 0x000fe400078e00ff */
[-C--:B------:R-:W-:Y:S02]  /*2f70*/  IMAD R58, R121, R12.reuse, RZ ;  /* 0x0000000c793a7224 */ /* 0x080fe400078e02ff */
[-C--:B------:R-:W-:Y:S02]  /*2f80*/  IMAD R76, R159, R12.reuse, RZ ;  /* 0x0000000c9f4c7224 */ /* 0x080fe400078e02ff */
[----:B------:R-:W-:Y:S02]  /*2f90*/  IMAD.SHL.U32 R77, R52, 0x2, RZ ;  /* 0x00000002344d7824 */ /* 0x000fe400078e00ff */
[----:B------:R-:W-:Y:S01]  /*2fa0*/  IMAD R56, R137, R12, RZ ;  /* 0x0000000c89387224 */ /* 0x000fe200078e02ff */
[--C-:B------:R-:W-:Y:S01]  /*2fb0*/  IADD3.X R79, PT, PT, R53, UR13, R96.reuse, P5, P6 ;  /* 0x0000000d354f7c10 */ /* 0x100fe2000afec460 */
[----:B------:R-:W-:Y:S01]  /*2fc0*/  IMAD.HI R57, R54, 0x2, RZ ;  /* 0x0000000236397827 */ /* 0x000fe200078e02ff */
[----:B------:R-:W-:-:S03]  /*2fd0*/  IADD3.X R81, PT, PT, R51, UR13, R96, P3, P4 ;  /* 0x0000000d33517c10 */ /* 0x000fc60009fe8460 */
[C---:B------:R-:W-:Y:S02]  /*2fe0*/  IMAD.SHL.U32 R219, R74.reuse, 0x2, RZ ;  /* 0x000000024adb7824 */ /* 0x040fe400078e00ff */
[----:B------:R-:W-:Y:S01]  /*2ff0*/  IMAD.HI R221, R74, 0x2, RZ ;  /* 0x000000024add7827 */ /* 0x000fe200078e02ff */
[----:B------:R-:W-:-:S03]  /*3000*/  IADD3 R74, P5, P6, R75, UR12, R100 ;  /* 0x0000000c4b4a7c10 */ /* 0x000fc6000febe064 */
[----:B------:R-:W-:Y:S02]  /*3010*/  IMAD R70, R141, R12, RZ ;  /* 0x0000000c8d467224 */ /* 0x000fe400078e02ff */
[----:B------:R-:W-:-:S04]  /*3020*/  IMAD.HI R55, R52, 0x2, RZ ;  /* 0x0000000234377827 */ /* 0x000fc800078e02ff */
[----:B------:R-:W-:Y:S02]  /*3030*/  IMAD.SHL.U32 R71, R58, 0x2, RZ ;  /* 0x000000023a477824 */ /* 0x000fe400078e00ff */
[C---:B------:R-:W-:Y:S02]  /*3040*/  IMAD.SHL.U32 R223, R76.reuse, 0x2, RZ ;  /* 0x000000024cdf7824 */ /* 0x040fe400078e00ff */
[----:B------:R-:W-:Y:S01]  /*3050*/  IMAD.HI R225, R76, 0x2, RZ ;  /* 0x000000024ce17827 */ /* 0x000fe200078e02ff */
[----:B------:R-:W-:-:S03]  /*3060*/  IADD3 R76, P3, P4, R77, UR12, R100 ;  /* 0x0000000c4d4c7c10 */ /* 0x000fc6000fc7e064 */
        /* <DEDUP_REMOVED lines=17> */
[----:B------:R-:W-:Y:S02]  /*3180*/  IMAD.SHL.U32 R69, R60, 0x2, RZ ;  /* 0x000000023c457824 */ /* 0x000fe400078e00ff */
[----:B-1----:R-:W-:Y:S01]  /*3190*/  IMAD R64, R133, R12, RZ ;  /* 0x0000000c85407224 */ /* 0x002fe200078e02ff */
[--C-:B------:R-:W-:Y:S01]  /*31a0*/  IADD3.X R71, PT, PT, R61, UR13, R96.reuse, P5, P6 ;  /* 0x0000000d3d477c10 */ /* 0x100fe2000afec460 */
[----:B------:R-:W-:Y:S01]  /*31b0*/  IMAD.HI R65, R62, 0x2, RZ ;  /* 0x000000023e417827 */ /* 0x000fe200078e02ff */
[----:B------:R-:W-:-:S03]  /*31c0*/  IADD3.X R73, PT, PT, R59, UR13, R96, P3, P4 ;  /* 0x0000000d3b497c10 */ /* 0x000fc60009fe8460 */
[C---:B------:R-:W-:Y:S02]  /*31d0*/  IMAD.SHL.U32 R203, R66.reuse, 0x2, RZ ;  /* 0x0000000242cb7824 */ /* 0x040fe400078e00ff */
[----:B------:R-:W-:Y:S01]  /*31e0*/  IMAD.HI R205, R66, 0x2, RZ ;  /* 0x0000000242cd7827 */ /* 0x000fe200078e02ff */
[----:B------:R-:W-:-:S03]  /*31f0*/  IADD3 R66, P5, P6, R67, UR12, R100 ;  /* 0x0000000c43427c10 */ /* 0x000fc6000febe064 */
[----:B------:R-:W-:-:S04]  /*3200*/  IMAD.HI R63, R60, 0x2, RZ ;  /* 0x000000023c3f7827 */ /* 0x000fc800078e02ff */
[C---:B------:R-:W-:Y:S02]  /*3210*/  IMAD.SHL.U32 R207, R68.reuse, 0x2, RZ ;  /* 0x0000000244cf7824 */ /* 0x040fe400078e00ff */
[----:B------:R-:W-:Y:S01]  /*3220*/  IMAD.HI R209, R68, 0x2, RZ ;  /* 0x0000000244d17827 */ /* 0x000fe200078e02ff */
[----:B------:R-:W-:-:S03]  /*3230*/  IADD3 R68, P3, P4, R69, UR12, R100 ;  /* 0x0000000c45447c10 */ /* 0x000fc6000fc7e064 */
[C---:B------:R-:W-:Y:S01]  /*3240*/  IMAD.SHL.U32 R101, R64.reuse, 0x2, RZ ;  /* 0x0000000240657824 */ /* 0x040fe200078e00ff */
[--C-:B------:R-:W-:Y:S01]  /*3250*/  IADD3.X R67, PT, PT, R65, UR13, R96.reuse, P5, P6 ;  /* 0x0000000d41437c10 */ /* 0x100fe2000afec460 */
[----:B------:R-:W-:Y:S01]  /*3260*/  IMAD.HI R201, R64, 0x2, RZ ;  /* 0x0000000240c97827 */ /* 0x000fe200078e02ff */
[----:B------:R-:W-:Y:S02]  /*3270*/  IADD3.X R69, PT, PT, R63, UR13, R96, P3, P4 ;  /* 0x0000000d3f457c10 */ /* 0x000fe40009fe8460 */
[--C-:B------:R-:W-:Y:S02]  /*3280*/  IADD3 R62, P5, P6, R203, UR12, R100.reuse ;  /* 0x0000000ccb3e7c10 */ /* 0x100fe4000febe064 */
[----:B------:R-:W-:Y:S02]  /*3290*/  IADD3 R64, P3, P4, R101, UR12, R100 ;  /* 0x0000000c65407c10 */ /* 0x000fe4000fc7e064 */
[----:B------:R-:W-:Y:S01]  /*32a0*/  SHF.R.S32.HI R110, RZ, 0x7, R112 ;  /* 0x00000007ff6e7819 */ /* 0x000fe20000011470 */
[----:B------:R-:W-:Y:S01]  /*32b0*/  IMAD.SHL.U32 R47, R5, 0x2, RZ ;  /* 0x00000002052f7824 */ /* 0x000fe200078e00ff */
[--C-:B------:R-:W-:Y:S01]  /*32c0*/  IADD3.X R63, PT, PT, R205, UR13, R96.reuse, P5, P6 ;  /* 0x0000000dcd3f7c10 */ /* 0x100fe2000afec460 */
[----:B------:R-:W-:Y:S01]  /*32d0*/  IMAD R182, R139, R12, RZ ;  /* 0x0000000c8bb67224 */ /* 0x000fe200078e02ff */
[----:B------:R-:W-:-:S02]  /*32e0*/  IADD3.X R65, PT, PT, R201, UR13, R96, P3, P4 ;  /* 0x0000000dc9417c10 */ /* 0x000fc40009fe8460 */
[--C-:B------:R-:W-:Y:S02]  /*32f0*/  IADD3 R58, P5, P6, R211, UR12, R100.reuse ;  /* 0x0000000cd33a7c10 */ /* 0x100fe4000febe064 */
[----:B------:R-:W-:Y:S02]  /*3300*/  SGXT R110, R110, 0x1 ;  /* 0x000000016e6e781a */ /* 0x000fe40000000200 */
[----:B------:R-:W-:Y:S01]  /*3310*/  IADD3 R60, P3, P4, R207, UR12, R100 ;  /* 0x0000000ccf3c7c10 */ /* 0x000fe2000fc7e064 */
[----:B------:R-:W-:-:S04]  /*3320*/  @!UP0 UIADD3 UR4, UPT, UPT, -UR6, 0x100000, URZ ;  /* 0x0010000006048890 */ /* 0x000fc8000fffe1ff */
[----:B------:R-:W-:Y:S02]  /*3330*/  @!UP0 USHF.L.U32 UR5, UR4, 0xb, URZ ;  /* 0x0000000b04058899 */ /* 0x000fe400080006ff */
[----:B------:R-:W-:Y:S01]  /*3340*/  @!UP0 USHF.L.U32 UR4, UR4, 0x1, URZ ;  /* 0x0000000104048899 */ /* 0x000fe200080006ff */
[----:B------:R-:W-:Y:S01]  /*3350*/  IMAD.SHL.U32 R51, R182, 0x2, RZ ;  /* 0x00000002b6337824 */ /* 0x000fe200078e00ff */
[----:B------:R-:W-:Y:S01]  /*3360*/  IADD3.X R59, PT, PT, R213, UR13, R96, P5, P6 ;  /* 0x0000000dd53b7c10 */ /* 0x000fe2000afec460 */
[-C--:B------:R-:W-:Y:S01]  /*3370*/  IMAD R186, R115, R12.reuse, RZ ;  /* 0x0000000c73ba7224 */ /* 0x080fe200078e02ff */
[----:B------:R-:W-:Y:S01]  /*3380*/  LOP3.LUT R110, R47, 0x90, R110, 0x78, !PT ;  /* 0x000000902f6e7812 */ /* 0x000fe200078e786e */
[----:B------:R-:W-:Y:S01]  /*3390*/  IMAD.SHL.U32 R47, R112, 0x80, RZ ;  /* 0x00000080702f7824 */ /* 0x000fe200078e00ff */
[----:B------:R-:W-:Y:S02]  /*33a0*/  IADD3.X R61, PT, PT, R209, UR13, R96, P3, P4 ;  /* 0x0000000dd13d7c10 */ /* 0x000fe40009fe8460 */
[--C-:B------:R-:W-:Y:S01]  /*33b0*/  IADD3 R54, P5, P6, R219, UR12, R100.reuse ;  /* 0x0000000cdb367c10 */ /* 0x100fe2000febe064 */
[-C--:B------:R-:W-:Y:S01]  /*33c0*/  IMAD R184, R129, R12.reuse, RZ ;  /* 0x0000000c81b87224 */ /* 0x080fe200078e02ff */
[----:B------:R-:W-:Y:S01]  /*33d0*/  IADD3 R56, P3, P4, R215, UR12, R100 ;  /* 0x0000000cd7387c10 */ /* 0x000fe2000fc7e064 */
[----:B------:R-:W-:Y:S01]  /*33e0*/  IMAD.HI R49, R182, 0x2, RZ ;  /* 0x00000002b6317827 */ /* 0x000fe200078e02ff */
[--C-:B------:R-:W-:Y:S01]  /*33f0*/  IADD3.X R55, PT, PT, R221, UR13, R96.reuse, P5, P6 ;  /* 0x0000000ddd377c10 */ /* 0x100fe2000afec460 */
[----:B------:R-:W-:Y:S01]  /*3400*/  VOTEU.ALL UP1, P2 ;  /* 0x0000000000ff7886 */ /* 0x000fe20001020000 */
[----:B------:R-:W-:Y:S01]  /*3410*/  IADD3.X R57, PT, PT, R217, UR13, R96, P3, P4 ;  /* 0x0000000dd9397c10 */ /* 0x000fe20009fe8460 */
[----:B------:R-:W-:Y:S01]  /*3420*/  IMAD.SHL.U32 R201, R186, 0x2, RZ ;  /* 0x00000002bac97824 */ /* 0x000fe200078e00ff */
[--C-:B------:R-:W-:Y:S01]  /*3430*/  IADD3 R50, P5, P6, R51, UR12, R100.reuse ;  /* 0x0000000c33327c10 */ /* 0x100fe2000febe064 */
[----:B------:R-:W-:Y:S01]  /*3440*/  IMAD.SHL.U32 R108, R105, 0x2, RZ ;  /* 0x00000002696c7824 */ /* 0x000fe200078e00ff */
[----:B------:R-:W-:Y:S01]  /*3450*/  IADD3 R52, P3, P4, R223, UR12, R100 ;  /* 0x0000000cdf347c10 */ /* 0x000fe2000fc7e064 */
[----:B------:R-:W-:Y:S01]  /*3460*/  IMAD.SHL.U32 R227, R184, 0x2, RZ ;  /* 0x00000002b8e37824 */ /* 0x000fe200078e00ff */
[----:B------:R-:W-:Y:S01]  /*3470*/  LOP3.LUT R110, R110, 0x2000, R47, 0xf8, !PT ;  /* 0x000020006e6e7812 */ /* 0x000fe200078ef82f */
[----:B------:R-:W-:Y:S01]  /*3480*/  IMAD R188, R157, R12, RZ ;  /* 0x0000000c9dbc7224 */ /* 0x000fe200078e02ff */
[--C-:B------:R-:W-:Y:S01]  /*3490*/  IADD3.X R51, PT, PT, R49, UR13, R96.reuse, P5, P6 ;  /* 0x0000000d31337c10 */ /* 0x100fe2000afec460 */
[----:B------:R-:W-:Y:S01]  /*34a0*/  IMAD.HI R101, R184, 0x2, RZ ;  /* 0x00000002b8657827 */ /* 0x000fe200078e02ff */
[----:B------:R-:W-:Y:S01]  /*34b0*/  IADD3.X R53, PT, PT, R225, UR13, R96, P3, P4 ;  /* 0x0000000de1357c10 */ /* 0x000fe20009fe8460 */
[----:B------:R0:W1:Y:S01]  /*34c0*/  @!UP1 SYNCS.EXCH.64 URZ, [UR9+0xc008], UR4 ;  /* 0x00c0080409ff95b2 */ /* 0x0000620008000100 */
[--C-:B------:R-:W-:Y:S01]  /*34d0*/  IADD3 R46, P5, P6, R201, UR12, R100.reuse ;  /* 0x0000000cc92e7c10 */ /* 0x100fe2000febe064 */
[----:B------:R-:W-:Y:S01]  /*34e0*/  IMAD.SHL.U32 R205, R188, 0x2, RZ ;  /* 0x00000002bccd7824 */ /* 0x000fe200078e00ff */
[----:B------:R-:W-:Y:S01]  /*34f0*/  IADD3 R48, P3, P4, R227, UR12, R100 ;  /* 0x0000000ce3307c10 */ /* 0x000fe2000fc7e064 */
[----:B---3--:R3:W-:Y:S01]  /*3500*/  STS.U16 [R110+UR9+0x400], R169 ;  /* 0x000400a96e007988 */ /* 0x0087e20008000409 */
[----:B------:R-:W-:-:S02]  /*3510*/  LOP3.LUT R108, R108, R99, RZ, 0x3c, !PT ;  /* 0x000000636c6c7212 */ /* 0x000fc400078e3cff */
[----:B------:R-:W-:Y:S01]  /*3520*/  LOP3.LUT R201, R110, 0x20, RZ, 0x3c, !PT ;  /* 0x000000206ec97812 */ /* 0x000fe200078e3cff */
[----:B----4-:R4:W-:Y:S01]  /*3530*/  STS.U16 [R110+UR9+0x800], R171 ;  /* 0x000800ab6e007988 */ /* 0x0109e20008000409 */
[----:B------:R-:W-:Y:S01]  /*3540*/  IMAD.HI R203, R186, 0x2, RZ ;  /* 0x00000002bacb7827 */ /* 0x000fe200078e02ff */
[----:B------:R-:W-:Y:S02]  /*3550*/  IADD3.X R49, PT, PT, R101, UR13, R96, P3, P4 ;  /* 0x0000000d65317c10 */ /* 0x000fe40009fe8460 */
[----:B------:R0:W-:Y:S01]  /*3560*/  STS.U16 [R110+UR9+0xc00], R173 ;  /* 0x000c00ad6e007988 */ /* 0x0001e20008000409 */
[----:B---3--:R-:W-:Y:S01]  /*3570*/  LOP3.LUT R169, R110, 0x40, RZ, 0x3c, !PT ;  /* 0x000000406ea97812 */ /* 0x008fe200078e3cff */
[----:B------:R-:W-:Y:S02]  /*3580*/  IMAD.HI R207, R188, 0x2, RZ ;  /* 0x00000002bccf7827 */ /* 0x000fe400078e02ff */
[----:B--2---:R2:W-:Y:S01]  /*3590*/  STS.U16 [R110+UR9+0x1000], R175 ;  /* 0x001000af6e007988 */ /* 0x0045e20008000409 */
[----:B----4-:R-:W-:-:S03]  /*35a0*/  LOP3.LUT R171, R110, 0x60, RZ, 0x3c, !PT ;  /* 0x000000606eab7812 */ /* 0x010fc600078e3cff */
[----:B------:R-:W-:Y:S01]  /*35b0*/  STS.U16 [R110+UR9+0x1400], R177 ;  /* 0x001400b16e007988 */ /* 0x000fe20008000409 */
[----:B------:R-:W-:Y:S02]  /*35c0*/  IADD3 R100, P3, P4, R205, UR12, R100 ;  /* 0x0000000ccd647c10 */ /* 0x000fe4000fc7e064 */
[----:B0-----:R-:W-:Y:S01]  /*35d0*/  LOP3.LUT R173, R108, 0x40, RZ, 0x3c, !PT ;  /* 0x000000406cad7812 */ /* 0x001fe200078e3cff */
[----:B------:R-:W-:Y:S04]  /*35e0*/  STS.U16 [R110+UR9+0x1800], R181 ;  /* 0x001800b56e007988 */ /* 0x000fe80008000409 */
[----:B------:R-:W-:Y:S04]  /*35f0*/  STS.U16 [R110+UR9+0x1c00], R179 ;  /* 0x001c00b36e007988 */ /* 0x000fe80008000409 */
[----:B------:R-:W-:Y:S04]  /*3600*/  STS.U16 [R110+UR9], R199 ;  /* 0x000000c76e007988 */ /* 0x000fe80008000409 */
[----:B-----5:R0:W-:Y:S04]  /*3610*/  STS.U16 [R201+UR9+0x500], R114 ;  /* 0x00050072c9007988 */ /* 0x0201e80008000409 */
[----:B------:R3:W-:Y:S04]  /*3620*/  STS.U16 [R201+UR9+0xd00], R116 ;  /* 0x000d0074c9007988 */ /* 0x0007e80008000409 */
[----:B------:R3:W-:Y:S04]  /*3630*/  STS.U16 [R201+UR9+0x1100], R120 ;  /* 0x00110078c9007988 */ /* 0x0007e80008000409 */
[----:B------:R3:W-:Y:S04]  /*3640*/  STS.U16 [R201+UR9+0x900], R118 ;  /* 0x00090076c9007988 */ /* 0x0007e80008000409 */
[----:B------:R3:W-:Y:S04]  /*3650*/  STS.U16 [R201+UR9+0x1500], R122 ;  /* 0x0015007ac9007988 */ /* 0x0007e80008000409 */
[----:B------:R3:W-:Y:S04]  /*3660*/  STS.U16 [R201+UR9+0x1900], R124 ;  /* 0x0019007cc9007988 */ /* 0x0007e80008000409 */
[----:B------:R3:W-:Y:S04]  /*3670*/  STS.U16 [R201+UR9+0x1d00], R126 ;  /* 0x001d007ec9007988 */ /* 0x0007e80008000409 */
[----:B------:R3:W-:Y:S01]  /*3680*/  STS.U16 [R201+UR9+0x100], R176 ;  /* 0x000100b0c9007988 */ /* 0x0007e20008000409 */
[----:B------:R-:W-:-:S03]  /*3690*/  IADD3.X R47, PT, PT, R203, UR13, R96, P5, P6 ;  /* 0x0000000dcb2f7c10 */ /* 0x000fc6000afec460 */
[----:B------:R3:W-:Y:S01]  /*36a0*/  STS.U16 [R169+UR9+0x600], R128 ;  /* 0x00060080a9007988 */ /* 0x0007e20008000409 */
[----:B------:R-:W-:-:S03]  /*36b0*/  IADD3.X R101, PT, PT, R207, UR13, R96, P3, P4 ;  /* 0x0000000dcf657c10 */ /* 0x000fc60009fe8460 */
[----:B------:R3:W-:Y:S04]  /*36c0*/  STS.U16 [R169+UR9+0xa00], R132 ;  /* 0x000a0084a9007988 */ /* 0x0007e80008000409 */
[----:B------:R3:W-:Y:S04]  /*36d0*/  STS.U16 [R169+UR9+0xe00], R130 ;  /* 0x000e0082a9007988 */ /* 0x0007e80008000409 */
[----:B------:R3:W-:Y:S04]  /*36e0*/  STS.U16 [R169+UR9+0x1200], R134 ;  /* 0x00120086a9007988 */ /* 0x0007e80008000409 */
[----:B------:R3:W-:Y:S04]  /*36f0*/  STS.U16 [R169+UR9+0x1600], R136 ;  /* 0x00160088a9007988 */ /* 0x0007e80008000409 */
[----:B------:R3:W-:Y:S04]  /*3700*/  STS.U16 [R169+UR9+0x1a00], R138 ;  /* 0x001a008aa9007988 */ /* 0x0007e80008000409 */
[----:B------:R3:W-:Y:S04]  /*3710*/  STS.U16 [R169+UR9+0x1e00], R140 ;  /* 0x001e008ca9007988 */ /* 0x0007e80008000409 */
[----:B------:R3:W-:Y:S01]  /*3720*/  STS.U16 [R169+UR9+0x200], R174 ;  /* 0x000200aea9007988 */ /* 0x0007e20008000409 */
[----:B------:R-:W-:-:S03]  /*3730*/  IADD3 R96, P6, PT, R97, UR12, RZ ;  /* 0x0000000c61607c10 */ /* 0x000fc6000ffde0ff */
[----:B------:R3:W-:Y:S04]  /*3740*/  STS.U16 [R171+UR9+0x700], R142 ;  /* 0x0007008eab007988 */ /* 0x0007e80008000409 */
        /* <DEDUP_REMOVED lines=24> */
[----:B------:R3:W-:Y:S01]  /*38d0*/  STS.U16 [R173+UR9+0x9e00], R156 ;  /* 0x009e009cad007988 */ /* 0x0007e20008000409 */
[----:B-1----:R1:W-:Y:S06]  /*38e0*/  MEMBAR.ALL.CTA ;  /* 0x0000000000007992 */ /* 0x0023ec0000008000 */
[----:B-1----:R-:W1:Y:S01]  /*38f0*/  FENCE.VIEW.ASYNC.S ;  /* 0x00000000000073c6 */ /* 0x002e620000000000 */
[----:B------:R-:W-:-:S02]  /*3900*/  IADD3 R92, P4, PT, R92, UR12, RZ ;  /* 0x0000000c5c5c7c10 */ /* 0x000fc4000ff9e0ff */
[----:B------:R-:W-:Y:S02]  /*3910*/  IADD3.X R97, PT, PT, R88, UR13, RZ, P6, !PT ;  /* 0x0000000d58617c10 */ /* 0x000fe4000b7fe4ff */
[----:B------:R-:W-:Y:S02]  /*3920*/  IADD3 R88, P6, PT, R95, UR12, RZ ;  /* 0x0000000c5f587c10 */ /* 0x000fe4000ffde0ff */
[----:B--2---:R-:W-:Y:S02]  /*3930*/  SHF.R.S32.HI R175, RZ, 0x1f, R106 ;  /* 0x0000001fffaf7819 */ /* 0x004fe4000001146a */
[----:B------:R-:W-:Y:S02]  /*3940*/  IADD3.X R99, PT, PT, R90, UR13, RZ, P5, !PT ;  /* 0x0000000d5a637c10 */ /* 0x000fe4000affe4ff */
[----:B------:R-:W-:Y:S01]  /*3950*/  IADD3.X R95, PT, PT, R86, UR13, RZ, P3, !PT ;  /* 0x0000000d565f7c10 */ /* 0x000fe20009ffe4ff */
[----:B------:R-:W-:Y:S01]  /*3960*/  UIADD3 UR6, UPT, UPT, UR9, 0x4000, URZ ;  /* 0x0000400009067890 */ /* 0x000fe2000fffe0ff */
[----:B------:R-:W-:Y:S01]  /*3970*/  IADD3 R90, P5, PT, R93, UR12, RZ ;  /* 0x0000000c5d5a7c10 */ /* 0x000fe2000ffbe0ff */
[----:B------:R-:W-:Y:S01]  /*3980*/  UIADD3 UR7, UPT, UPT, UR9, 0xa000, URZ ;  /* 0x0000a00009077890 */ /* 0x000fe2000fffe0ff */
[----:B------:R-:W-:-:S02]  /*3990*/  IADD3 R86, P3, PT, R91, UR12, RZ ;  /* 0x0000000c5b567c10 */ /* 0x000fc4000ff7e0ff */
[----:B------:R-:W-:Y:S02]  /*39a0*/  IADD3.X R93, PT, PT, R84, UR13, RZ, P4, !PT ;  /* 0x0000000d545d7c10 */ /* 0x000fe4000a7fe4ff */
[----:B------:R-:W-:Y:S02]  /*39b0*/  IADD3 R84, P4, PT, R89, UR12, RZ ;  /* 0x0000000c59547c10 */ /* 0x000fe4000ff9e0ff */
[----:B------:R-:W-:Y:S02]  /*39c0*/  LEA.HI R175, R175, R106, RZ, 0x6 ;  /* 0x0000006aafaf7211 */ /* 0x000fe400078f30ff */
[----:B------:R-:W-:Y:S01]  /*39d0*/  IADD3.X R89, PT, PT, R87, UR13, RZ, P6, !PT ;  /* 0x0000000d57597c10 */ /* 0x000fe2000b7fe4ff */
[----:B------:R-:W-:Y:S01]  /*39e0*/  USHF.R.U32.HI UR6, URZ, 0x4, UR6 ;  /* 0x00000004ff067899 */ /* 0x000fe20008011606 */
[----:B------:R-:W-:Y:S01]  /*39f0*/  IADD3.X R87, PT, PT, R178, UR13, RZ, P3, !PT ;  /* 0x0000000db2577c10 */ /* 0x000fe20009ffe4ff */
[----:B------:R-:W-:Y:S01]  /*3a00*/  USHF.R.U32.HI UR12, URZ, 0x4, UR7 ;  /* 0x00000004ff0c7899 */ /* 0x000fe20008011607 */
[----:B------:R-:W-:-:S02]  /*3a10*/  ISETP.LT.OR P3, PT, R106, 0x40, P0 ;  /* 0x000000406a00780c */ /* 0x000fc40000761670 */
[----:B0-----:R-:W-:Y:S01]  /*3a20*/  SHF.R.S32.HI R114, RZ, 0x6, R175 ;  /* 0x00000006ff727819 */ /* 0x001fe200000114af */
[----:B------:R-:W-:Y:S01]  /*3a30*/  USGXT.U32 UR7, UR6, 0xe ;  /* 0x0000000e0607789a */ /* 0x000fe20008000000 */
[----:B------:R-:W-:Y:S01]  /*3a40*/  IMAD.SHL.U32 R175, R12, 0x40, RZ ;  /* 0x000000400caf7824 */ /* 0x000fe200078e00ff */
[----:B------:R-:W-:Y:S01]  /*3a50*/  USGXT.U32 UR12, UR12, 0xe ;  /* 0x0000000e0c0c789a */ /* 0x000fe20008000000 */
[----:B------:R-:W-:Y:S01]  /*3a60*/  VIMNMX R12, PT, PT, R114, 0x1, !PT ;  /* 0x00000001720c7848 */ /* 0x000fe20007fe0100 */
[----:B------:R-:W-:Y:S02]  /*3a70*/  UIADD3 UR20, UP0, UPT, UR7, 0x2000080, URZ ;  /* 0x0200008007147890 */ /* 0x000fe4000ff1e0ff */
[----:B------:R-:W-:Y:S01]  /*3a80*/  UIADD3 UR22, UP1, UPT, UR12, 0x2, URZ ;  /* 0x000000020c167890 */ /* 0x000fe2000ff3e0ff */
[----:B------:R-:W-:Y:S01]  /*3a90*/  IADD3.X R91, PT, PT, R85, UR13, RZ, P5, !PT ;  /* 0x0000000d555b7c10 */ /* 0x000fe2000affe4ff */
[----:B------:R-:W-:Y:S01]  /*3aa0*/  UMOV UR4, URZ ;  /* 0x000000ff00047c82 */ /* 0x000fe20008000000 */
[----:B------:R-:W-:Y:S01]  /*3ab0*/  UMOV UR5, URZ ;  /* 0x000000ff00057c82 */ /* 0x000fe20008000000 */
[----:B------:R-:W-:Y:S01]  /*3ac0*/  VIADD R12, R12, 0xffffffff ;  /* 0xffffffff0c0c7836 */ /* 0x000fe20000000000 */
[----:B------:R-:W-:Y:S01]  /*3ad0*/  IADD3.X R85, PT, PT, R180, UR13, RZ, P4, !PT ;  /* 0x0000000db4557c10 */ /* 0x000fe2000a7fe4ff */
[----:B------:R-:W-:-:S02]  /*3ae0*/  UIADD3.X UR21, UPT, UPT, UR4, 0x40004040, URZ, UP0, !UPT ;  /* 0x4000404004157890 */ /* 0x000fc400087fe4ff */
[----:B------:R-:W-:Y:S01]  /*3af0*/  UIADD3.X UR23, UPT, UPT, UR5, 0x40004040, URZ, UP1, !UPT ;  /* 0x4000404005177890 */ /* 0x000fe20008ffe4ff */
[----:B------:R-:W-:Y:S01]  /*3b00*/  UMOV UR6, URZ ;  /* 0x000000ff00067c82 */ /* 0x000fe20008000000 */
[----:B------:R-:W-:Y:S01]  /*3b10*/  IMAD.SHL.U32 R13, R13, 0x40, RZ ;  /* 0x000000400d0d7824 */ /* 0x000fe200078e00ff */
[----:B------:R-:W-:Y:S01]  /*3b20*/  LOP3.LUT R112, R112, 0x80, RZ, 0xc0, !PT ;  /* 0x0000008070707812 */ /* 0x000fe200078ec0ff */
[----:B-1----:R-:W-:Y:S01]  /*3b30*/  BAR.SYNC.DEFER_BLOCKING 0x0 ;  /* 0x0000000000007b1d */ /* 0x002fe20000010000 */
[----:B------:R-:W-:-:S05]  /*3b40*/  ISETP.NE.U32.AND P4, PT, R12, RZ, PT ;  /* 0x000000ff0c00720c */ /* 0x000fca0003f85070 */
[----:B---3--:R-:W-:Y:S08]  /*3b50*/  @P3 BRA `(.L_x_6) ;  /* 0x0000000000883947 */ /* 0x008ff00003800000 */
[----:B------:R-:W-:Y:S02]  /*3b60*/  UIADD3 UR4, UPT, UPT, UR9, 0x8000, URZ ;  /* 0x0000800009047890 */ /* 0x000fe4000fffe0ff */
[----:B------:R-:W-:Y:S02]  /*3b70*/  USHF.R.U32.HI UR14, URZ, 0x4, UR9 ;  /* 0x00000004ff0e7899 */ /* 0x000fe40008011609 */
[----:B------:R-:W-:Y:S02]  /*3b80*/  USHF.R.U32.HI UR4, URZ, 0x4, UR4 ;  /* 0x00000004ff047899 */ /* 0x000fe40008011604 */
[----:B------:R-:W-:Y:S02]  /*3b90*/  USGXT.U32 UR14, UR14, 0xe ;  /* 0x0000000e0e0e789a */ /* 0x000fe40008000000 */
[----:B------:R-:W-:Y:S02]  /*3ba0*/  USGXT.U32 UR16, UR4, 0xe ;  /* 0x0000000e0410789a */ /* 0x000fe40008000000 */
[----:B------:R-:W-:-:S02]  /*3bb0*/  UIADD3 UR34, UP0, UPT, UR14, 0x2000080, URZ ;  /* 0x020000800e227890 */ /* 0x000fc4000ff1e0ff */
[----:B------:R-:W-:Y:S01]  /*3bc0*/  UIADD3 UR32, UP1, UPT, UR16, 0x2, URZ ;  /* 0x0000000210207890 */ /* 0x000fe2000ff3e0ff */
[----:B------:R-:W-:Y:S01]  /*3bd0*/  UMOV UR4, URZ ;  /* 0x000000ff00047c82 */ /* 0x000fe20008000000 */
[----:B------:R-:W-:Y:S01]  /*3be0*/  UMOV UR5, URZ ;  /* 0x000000ff00057c82 */ /* 0x000fe20008000000 */
[----:B------:R-:W-:Y:S02]  /*3bf0*/  UIADD3.X UR35, UPT, UPT, UR4, 0x40004040, URZ, UP0, !UPT ;  /* 0x4000404004237890 */ /* 0x000fe400087fe4ff */
[----:B------:R-:W-:Y:S02]  /*3c00*/  UIADD3.X UR33, UPT, UPT, UR5, 0x40004040, URZ, UP1, !UPT ;  /* 0x4000404005217890 */ /* 0x000fe40008ffe4ff */
[----:B------:R-:W-:Y:S02]  /*3c10*/  ULOP3.LUT UR14, UR14, 0x2000000, URZ, 0xfc, !UPT ;  /* 0x020000000e0e7892 */ /* 0x000fe4000f8efcff */
[----:B------:R-:W-:Y:S02]  /*3c20*/  UIADD3.64 UR24, UPT, UPT, UR34, 0x80, URZ ;  /* 0x0000008022187897 */ /* 0x000fe4000fffe0ff */
[----:B------:R-:W-:-:S02]  /*3c30*/  UIADD3.64 UR26, UPT, UPT, UR32, 0x2, URZ ;  /* 0x00000002201a7897 */ /* 0x000fc4000fffe0ff */
[----:B------:R-:W-:Y:S02]  /*3c40*/  UIADD3.64 UR28, UPT, UPT, UR34, 0x100, URZ ;  /* 0x00000100221c7897 */ /* 0x000fe4000fffe0ff */
[----:B------:R-:W-:Y:S01]  /*3c50*/  UIADD3.64 UR30, UPT, UPT, UR32, 0x4, URZ ;  /* 0x00000004201e7897 */ /* 0x000fe2000fffe0ff */
[----:B------:R-:W-:Y:S01]  /*3c60*/  UMOV UR36, 0x0 ;  /* 0x0000000000247882 */ /* 0x000fe20000000000 */
[----:B------:R-:W-:Y:S01]  /*3c70*/  UMOV UR37, 0x8108490 ;  /* 0x0810849000257882 */ /* 0x000fe20000000000 */
[----:B------:R-:W-:Y:S01]  /*3c80*/  UMOV UR15, 0x40004040 ;  /* 0x40004040000f7882 */ /* 0x000fe20000000000 */
[----:B------:R-:W-:Y:S01]  /*3c90*/  UMOV UR17, 0x40004040 ;  /* 0x4000404000117882 */ /* 0x000fe20000000000 */
[----:B------:R-:W-:Y:S01]  /*3ca0*/  UMOV UR38, 0x0 ;  /* 0x0000000000267882 */ /* 0x000fe20000000000 */
[----:B------:R-:W-:Y:S01]  /*3cb0*/  UMOV UR39, 0x8108490 ;  /* 0x0810849000277882 */ /* 0x000fe20000000000 */
[----:B------:R-:W-:Y:S01]  /*3cc0*/  UMOV UR40, 0x0 ;  /* 0x0000000000287882 */ /* 0x000fe20000000000 */
[----:B------:R-:W-:Y:S01]  /*3cd0*/  UMOV UR41, 0x8108490 ;  /* 0x0810849000297882 */ /* 0x000fe20000000000 */
[----:B------:R-:W-:Y:S01]  /*3ce0*/  UMOV UR4, UR11 ;  /* 0x0000000b00047c82 */ /* 0x000fe20008000000 */
[----:B------:R0:W-:Y:S01]  /*3cf0*/  UTCHMMA gdesc[UR14], gdesc[UR16], tmem[UR8], tmem[UR36], idesc[UR37], !UPT ;  /* 0x00ff24100e0075ea */ /* 0x0001e2000f800008 */
[----:B------:R-:W-:Y:S01]  /*3d00*/  UMOV UR42, 0x0 ;  /* 0x00000000002a7882 */ /* 0x000fe20000000000 */
[----:B------:R-:W-:Y:S01]  /*3d10*/  UMOV UR43, 0x8108490 ;  /* 0x08108490002b7882 */ /* 0x000fe20000000000 */
[----:B------:R0:W-:Y:S01]  /*3d20*/  UTCHMMA gdesc[UR34], gdesc[UR32], tmem[UR8], tmem[UR38], idesc[UR39], UPT ;  /* 0x00ff2620220075ea */ /* 0x0001e2000b800008 */
[----:B------:R-:W-:Y:S01]  /*3d30*/  UMOV UR4, UR4 ;  /* 0x0000000400047c82 */ /* 0x000fe20008000000 */
[----:B------:R0:W-:Y:S01]  /*3d40*/  UTCHMMA gdesc[UR24], gdesc[UR26], tmem[UR8], tmem[UR40], idesc[UR41], UPT ;  /* 0x00ff281a180075ea */ /* 0x0001e2000b800008 */
[----:B------:R0:W-:Y:S01]  /*3d50*/  UTCHMMA gdesc[UR28], gdesc[UR30], tmem[UR8], tmem[UR42], idesc[UR43], UPT ;  /* 0x00ff2a1e1c0075ea */ /* 0x0001e2000b800008 */
[----:B------:R0:W-:Y:S01]  /*3d60*/  UTCBAR [UR4], URZ ;  /* 0x000000ff040073e9 */ /* 0x0001e200080000ff */
[----:B------:R-:W-:Y:S01]  /*3d70*/  NOP ;  /* 0x0000000000007918 */ /* 0x000fe20000000000 */
.L_x_6:
[----:B------:R-:W-:Y:S05]  /*3d80*/  @!P4 BRA `(.L_x_7) ;  /* 0x000000100048c947 */ /* 0x000fea0003800000 */
[----:B------:R-:W-:Y:S01]  /*3d90*/  VIADD R4, R4, 0xffffffc0 ;  /* 0xffffffc004047836 */ /* 0x000fe20000000000 */
[----:B0-----:R-:W-:Y:S02]  /*3da0*/  ULOP3.LUT UR14, UR7, 0x2000000, URZ, 0xfc, !UPT ;  /* 0x02000000070e7892 */ /* 0x001fe4000f8efcff */
[----:B------:R-:W-:Y:S02]  /*3db0*/  UIADD3.64 UR24, UPT, UPT, UR20, 0x80, URZ ;  /* 0x0000008014187897 */ /* 0x000fe4000fffe0ff */
[----:B------:R-:W-:Y:S02]  /*3dc0*/  UIADD3.64 UR26, UPT, UPT, UR22, 0x2, URZ ;  /* 0x00000002161a7897 */ /* 0x000fe4000fffe0ff */
[----:B------:R-:W-:Y:S02]  /*3dd0*/  UIADD3.64 UR28, UPT, UPT, UR20, 0x100, URZ ;  /* 0x00000100141c7897 */ /* 0x000fe4000fffe0ff */
[----:B------:R-:W-:Y:S01]  /*3de0*/  UIADD3.64 UR30, UPT, UPT, UR22, 0x4, URZ ;  /* 0x00000004161e7897 */ /* 0x000fe2000fffe0ff */
[----:B------:R-:W-:Y:S01]  /*3df0*/  UMOV UR5, 0x1 ;  /* 0x0000000100057882 */ /* 0x000fe20000000000 */
[----:B------:R-:W-:-:S10]  /*3e00*/  UMOV UR4, URZ ;  /* 0x000000ff00047c82 */ /* 0x000fd40008000000 */
.L_x_10:
[----:B------:R-:W-:Y:S01]  /*3e10*/  USHF.L.U32 UR6, UR6, 0x1f, URZ ;  /* 0x0000001f06067899 */ /* 0x000fe200080006ff */
[----:B------:R-:W-:-:S04]  /*3e20*/  IMAD.WIDE R16, R13, 0x2, R16 ;  /* 0x000000020d107825 */ /* 0x000fc800078e0210 */
[----:B------:R-:W-:-:S04]  /*3e30*/  IMAD.WIDE R18, R13, 0x2, R18 ;  /* 0x000000020d127825 */ /* 0x000fc800078e0212 */
[----:B0-----:R-:W-:-:S04]  /*3e40*/  IMAD.U32 R114, RZ, RZ, UR6 ;  /* 0x00000006ff727e24 */ /* 0x001fc8000f8e00ff */
[----:B------:R-:W0:Y:S02]  /*3e50*/  SYNCS.PHASECHK.TRANS64.TRYWAIT P3, [UR11], R114 ;  /* 0x00000072ff0075a7 */ /* 0x000e24000806110b */
[----:B0-----:R-:W-:Y:S05]  /*3e60*/  @!P3 BRA `(.L_x_8) ;  /* 0x0000002000c4b947 */ /* 0x001fea0003800000 */
.L_x_16:
[-C--:B------:R-:W-:Y:S01]  /*3e70*/  ISETP.GE.AND P3, PT, R104, R4.reuse, PT ;  /* 0x000000046800720c */ /* 0x080fe20003f66270 */
[----:B------:R-:W-:Y:S01]  /*3e80*/  IMAD.WIDE R6, R175, 0x2, R6 ;  /* 0x00000002af067825 */ /* 0x000fe200078e0206 */
[-C--:B------:R-:W-:Y:S02]  /*3e90*/  ISETP.GE.AND P4, PT, R167, R4.reuse, PT ;  /* 0x00000004a700720c */ /* 0x080fe40003f86270 */
[-C--:B------:R-:W-:Y:S01]  /*3ea0*/  ISETP.GE.AND P6, PT, R165, R4.reuse, PT ;  /* 0x00000004a500720c */ /* 0x080fe20003fc6270 */
[----:B------:R-:W-:Y:S01]  /*3eb0*/  IMAD.WIDE R8, R175, 0x2, R8 ;  /* 0x00000002af087825 */ /* 0x000fe200078e0208 */
[----:B------:R-:W-:Y:S02]  /*3ec0*/  ISETP.GE.AND P5, PT, R163, R4, PT ;  /* 0x00000004a300720c */ /* 0x000fe40003fa6270 */
[----:B------:R-:W-:Y:S01]  /*3ed0*/  PRMT R177, RZ, 0x7610, R177 ;  /* 0x00007610ffb17816 */ /* 0x000fe200000000b1 */
[----:B------:R-:W-:Y:S01]  /*3ee0*/  IMAD.WIDE R2, R175, 0x2, R2 ;  /* 0x00000002af027825 */ /* 0x000fe200078e0202 */
[----:B------:R-:W-:-:S02]  /*3ef0*/  PRMT R114, RZ, 0x7610, R114 ;  /* 0x00007610ff727816 */ /* 0x000fc40000000072 */
[----:B------:R-:W-:Y:S01]  /*3f00*/  PRMT R116, RZ, 0x7610, R116 ;  /* 0x00007610ff747816 */ /* 0x000fe20000000074 */
[----:B------:R-:W-:Y:S01]  /*3f10*/  IMAD.WIDE R10, R175, 0x2, R10 ;  /* 0x00000002af0a7825 */ /* 0x000fe200078e020a */
[----:B------:R-:W-:Y:S01]  /*3f20*/  PRMT R118, RZ, 0x7610, R118 ;  /* 0x00007610ff767816 */ /* 0x000fe20000000076 */
[----:B------:R-:W2:Y:S01]  /*3f30*/  @!P3 LDG.E.U16 R177, desc[UR18][R6.64] ;  /* 0x0000001206b1b981 */ /* 0x000ea2000c1e1500 */
[-C--:B------:R-:W-:Y:S01]  /*3f40*/  ISETP.GE.AND P3, PT, R155, R4.reuse, PT ;  /* 0x000000049b00720c */ /* 0x080fe20003f66270 */
[----:B------:R-:W-:Y:S02]  /*3f50*/  IMAD.WIDE R96, R175, 0x2, R96 ;  /* 0x00000002af607825 */ /* 0x000fe400078e0260 */
[----:B------:R-:W3:Y:S01]  /*3f60*/  @!P4 LDG.E.U16 R114, desc[UR18][R8.64] ;  /* 0x000000120872c981 */ /* 0x000ee2000c1e1500 */
[-C--:B------:R-:W-:Y:S01]  /*3f70*/  ISETP.GE.AND P4, PT, R153, R4.reuse, PT ;  /* 0x000000049900720c */ /* 0x080fe20003f86270 */
[----:B------:R-:W-:Y:S02]  /*3f80*/  IMAD.WIDE R98, R175, 0x2, R98 ;  /* 0x00000002af627825 */ /* 0x000fe400078e0262 */
[----:B------:R-:W4:Y:S01]  /*3f90*/  @!P6 LDG.E.U16 R116, desc[UR18][R10.64] ;  /* 0x000000120a74e981 */ /* 0x000f22000c1e1500 */
[----:B------:R-:W-:Y:S01]  /*3fa0*/  ISETP.GE.AND P6, PT, R127, R4, PT ;  /* 0x000000047f00720c */ /* 0x000fe20003fc6270 */
[----:B------:R-:W-:-:S02]  /*3fb0*/  IMAD.WIDE R88, R175, 0x2, R88 ;  /* 0x00000002af587825 */ /* 0x000fc400078e0258 */
[----:B------:R-:W5:Y:S01]  /*3fc0*/  @!P5 LDG.E.U16 R118, desc[UR18][R2.64] ;  /* 0x000000120276d981 */ /* 0x000f62000c1e1500 */
[-C--:B------:R-:W-:Y:S01]  /*3fd0*/  ISETP.GE.AND P5, PT, R113, R4.reuse, PT ;  /* 0x000000047100720c */ /* 0x080fe20003fa6270 */
[C---:B------:R-:W-:Y:S01]  /*3fe0*/  IMAD.WIDE R92, R175.reuse, 0x2, R92 ;  /* 0x00000002af5c7825 */ /* 0x040fe200078e025c */
[----:B------:R-:W-:Y:S02]  /*3ff0*/  PRMT R179, RZ, 0x7610, R179 ;  /* 0x00007610ffb37816 */ /* 0x000fe400000000b3 */
[----:B------:R-:W-:Y:S01]  /*4000*/  PRMT R120, RZ, 0x7610, R120 ;  /* 0x00007610ff787816 */ /* 0x000fe20000000078 */
[----:B------:R-:W-:Y:S01]  /*4010*/  IMAD.WIDE R94, R175, 0x2, R94 ;  /* 0x00000002af5e7825 */ /* 0x000fe200078e025e */
[----:B------:R-:W-:Y:S02]  /*4020*/  PRMT R122, RZ, 0x7610, R122 ;  /* 0x00007610ff7a7816 */ /* 0x000fe4000000007a */
[----:B------:R-:W-:Y:S01]  /*4030*/  PRMT R124, RZ, 0x7610, R124 ;  /* 0x00007610ff7c7816 */ /* 0x000fe2000000007c */
[----:B------:R-:W3:Y:S01]  /*4040*/  @!P3 LDG.E.U16 R179, desc[UR18][R98.64] ;  /* 0x0000001262b3b981 */ /* 0x000ee2000c1e1500 */
[----:B------:R-:W-:Y:S01]  /*4050*/  ISETP.GE.AND P3, PT, R151, R4, PT ;  /* 0x000000049700720c */ /* 0x000fe20003f66270 */
[----:B------:R-:W-:-:S02]  /*4060*/  IMAD.WIDE R90, R175, 0x2, R90 ;  /* 0x00000002af5a7825 */ /* 0x000fc400078e025a */
[----:B------:R-:W4:Y:S01]  /*4070*/  @!P4 LDG.E.U16 R120, desc[UR18][R96.64] ;  /* 0x000000126078c981 */ /* 0x000f22000c1e1500 */
[-C--:B------:R-:W-:Y:S01]  /*4080*/  ISETP.GE.AND P4, PT, R135, R4.reuse, PT ;  /* 0x000000048700720c */ /* 0x080fe20003f86270 */
[----:B------:R-:W-:Y:S02]  /*4090*/  IMAD.WIDE R80, R175, 0x2, R80 ;  /* 0x00000002af507825 */ /* 0x000fe400078e0250 */
[----:B------:R-:W4:Y:S01]  /*40a0*/  @!P6 LDG.E.U16 R122, desc[UR18][R94.64] ;  /* 0x000000125e7ae981 */ /* 0x000f22000c1e1500 */
[-C--:B------:R-:W-:Y:S01]  /*40b0*/  ISETP.GE.AND P6, PT, R125, R4.reuse, PT ;  /* 0x000000047d00720c */ /* 0x080fe20003fc6270 */
[----:B------:R-:W-:Y:S02]  /*40c0*/  IMAD.WIDE R82, R175, 0x2, R82 ;  /* 0x00000002af527825 */ /* 0x000fe400078e0252 */
[----:B------:R-:W4:Y:S01]  /*40d0*/  @!P5 LDG.E.U16 R124, desc[UR18][R92.64] ;  /* 0x000000125c7cd981 */ /* 0x000f22000c1e1500 */
[----:B------:R-:W-:Y:S01]  /*40e0*/  ISETP.GE.AND P5, PT, R111, R4, PT ;  /* 0x000000046f00720c */ /* 0x000fe20003fa6270 */
[----:B------:R-:W-:Y:S01]  /*40f0*/  IMAD.WIDE R84, R175, 0x2, R84 ;  /* 0x00000002af547825 */ /* 0x000fe200078e0254 */
[----:B------:R-:W-:-:S02]  /*4100*/  PRMT R181, RZ, 0x7610, R181 ;  /* 0x00007610ffb57816 */ /* 0x000fc400000000b5 */
[----:B------:R-:W-:Y:S01]  /*4110*/  PRMT R126, RZ, 0x7610, R126 ;  /* 0x00007610ff7e7816 */ /* 0x000fe2000000007e */
[----:B------:R-:W-:Y:S01]  /*4120*/  IMAD.WIDE R86, R175, 0x2, R86 ;  /* 0x00000002af567825 */ /* 0x000fe200078e0256 */
[----:B------:R-:W-:Y:S02]  /*4130*/  PRMT R128, RZ, 0x7610, R128 ;  /* 0x00007610ff807816 */ /* 0x000fe40000000080 */
[----:B------:R-:W-:Y:S01]  /*4140*/  PRMT R130, RZ, 0x7610, R130 ;  /* 0x00007610ff827816 */ /* 0x000fe20000000082 */
[----:B------:R-:W4:Y:S01]  /*4150*/  @!P3 LDG.E.U16 R181, desc[UR18][R90.64] ;  /* 0x000000125ab5b981 */ /* 0x000f22000c1e1500 */
[-C--:B------:R-:W-:Y:S01]  /*4160*/  ISETP.GE.AND P3, PT, R149, R4.reuse, PT ;  /* 0x000000049500720c */ /* 0x080fe20003f66270 */
[----:B------:R-:W-:Y:S02]  /*4170*/  IMAD.WIDE R72, R175, 0x2, R72 ;  /* 0x00000002af487825 */ /* 0x000fe400078e0248 */
[----:B------:R-:W5:Y:S01]  /*4180*/  @!P4 LDG.E.U16 R126, desc[UR18][R88.64] ;  /* 0x00000012587ec981 */ /* 0x000f62000c1e1500 */
[----:B------:R-:W-:Y:S01]  /*4190*/  ISETP.GE.AND P4, PT, R147, R4, PT ;  /* 0x000000049300720c */ /* 0x000fe20003f86270 */
[----:B------:R-:W-:-:S02]  /*41a0*/  IMAD.WIDE R74, R175, 0x2, R74 ;  /* 0x00000002af4a7825 */ /* 0x000fc400078e024a */
[----:B------:R-:W5:Y:S01]  /*41b0*/  @!P6 LDG.E.U16 R128, desc[UR18][R86.64] ;  /* 0x000000125680e981 */ /* 0x000f62000c1e1500 */
[-C--:B------:R-:W-:Y:S01]  /*41c0*/  ISETP.GE.AND P6, PT, R123, R4.reuse, PT ;  /* 0x000000047b00720c */ /* 0x080fe20003fc6270 */
[----:B------:R-:W-:Y:S02]  /*41d0*/  IMAD.WIDE R64, R175, 0x2, R64 ;  /* 0x00000002af407825 */ /* 0x000fe400078e0240 */
[----:B------:R-:W5:Y:S01]  /*41e0*/  @!P5 LDG.E.U16 R130, desc[UR18][R84.64] ;  /* 0x000000125482d981 */ /* 0x000f62000c1e1500 */
[----:B------:R-:W-:Y:S01]  /*41f0*/  ISETP.GE.AND P5, PT, R109, R4, PT ;  /* 0x000000046d00720c */ /* 0x000fe20003fa6270 */
[C---:B------:R-:W-:Y:S01]  /*4200*/  IMAD.WIDE R76, R175.reuse, 0x2, R76 ;  /* 0x00000002af4c7825 */ /* 0x040fe200078e024c */
[----:B------:R-:W-:Y:S02]  /*4210*/  PRMT R183, RZ, 0x7610, R183 ;  /* 0x00007610ffb77816 */ /* 0x000fe400000000b7 */
[----:B------:R-:W-:Y:S01]  /*4220*/  PRMT R132, RZ, 0x7610, R132 ;  /* 0x00007610ff847816 */ /* 0x000fe20000000084 */
[----:B------:R-:W-:Y:S01]  /*4230*/  IMAD.WIDE R78, R175, 0x2, R78 ;  /* 0x00000002af4e7825 */ /* 0x000fe200078e024e */
[----:B------:R-:W-:-:S02]  /*4240*/  PRMT R134, RZ, 0x7610, R134 ;  /* 0x00007610ff867816 */ /* 0x000fc40000000086 */
[----:B------:R-:W-:Y:S01]  /*4250*/  PRMT R136, RZ, 0x7610, R136 ;  /* 0x00007610ff887816 */ /* 0x000fe20000000088 */
[----:B------:R-:W5:Y:S01]  /*4260*/  @!P3 LDG.E.U16 R183, desc[UR18][R82.64] ;  /* 0x0000001252b7b981 */ /* 0x000f62000c1e1500 */
[-C--:B------:R-:W-:Y:S01]  /*4270*/  ISETP.GE.AND P3, PT, R145, R4.reuse, PT ;  /* 0x000000049100720c */ /* 0x080fe20003f66270 */
[----:B------:R-:W-:Y:S02]  /*4280*/  IMAD.WIDE R66, R175, 0x2, R66 ;  /* 0x00000002af427825 */ /* 0x000fe400078e0242 */
[----:B------:R-:W5:Y:S01]  /*4290*/  @!P4 LDG.E.U16 R132, desc[UR18][R80.64] ;  /* 0x000000125084c981 */ /* 0x000f62000c1e1500 */
[-C--:B------:R-:W-:Y:S01]  /*42a0*/  ISETP.GE.AND P4, PT, R137, R4.reuse, PT ;  /* 0x000000048900720c */ /* 0x080fe20003f86270 */
[----:B------:R-:W-:Y:S02]  /*42b0*/  IMAD.WIDE R50, R175, 0x2, R50 ;  /* 0x00000002af327825 */ /* 0x000fe400078e0232 */
[----:B------:R-:W5:Y:S01]  /*42c0*/  @!P6 LDG.E.U16 R134, desc[UR18][R78.64] ;  /* 0x000000124e86e981 */ /* 0x000f62000c1e1500 */
        /* <DEDUP_REMOVED lines=10> */
[----:B------:R-:W5:Y:S01]  /*4370*/  @!P3 LDG.E.U16 R185, desc[UR18][R74.64] ;  /* 0x000000124ab9b981 */ /* 0x000f62000c1e1500 */
[----:B------:R-:W-:Y:S01]  /*4380*/  ISETP.GE.AND P3, PT, R143, R4, PT ;  /* 0x000000048f00720c */ /* 0x000fe20003f66270 */
[----:B------:R-:W-:-:S02]  /*4390*/  IMAD.WIDE R58, R175, 0x2, R58 ;  /* 0x00000002af3a7825 */ /* 0x000fc400078e023a */
        /* <DEDUP_REMOVED lines=8> */
[----:B------:R-:W-:Y:S01]  /*4420*/  IMAD.WIDE R60, R175, 0x2, R60 ;  /* 0x00000002af3c7825 */ /* 0x000fe200078e023c */
[----:B------:R-:W-:-:S02]  /*4430*/  PRMT R187, RZ, 0x7610, R187 ;  /* 0x00007610ffbb7816 */ /* 0x000fc400000000bb */
[----:B------:R-:W-:Y:S01]  /*4440*/  PRMT R144, RZ, 0x7610, R144 ;  /* 0x00007610ff907816 */ /* 0x000fe20000000090 */
[----:B------:R-:W-:Y:S01]  /*4450*/  IMAD.WIDE R62, R175, 0x2, R62 ;  /* 0x00000002af3e7825 */ /* 0x000fe200078e023e */
[----:B------:R-:W-:Y:S02]  /*4460*/  PRMT R146, RZ, 0x7610, R146 ;  /* 0x00007610ff927816 */ /* 0x000fe40000000092 */
[----:B------:R-:W-:Y:S01]  /*4470*/  PRMT R148, RZ, 0x7610, R148 ;  /* 0x00007610ff947816 */ /* 0x000fe20000000094 */
        /* <DEDUP_REMOVED lines=11> */
[----:B------:R-:W-:Y:S01]  /*4530*/  IMAD.WIDE R54, R175, 0x2, R54 ;  /* 0x00000002af367825 */ /* 0x000fe200078e0236 */
        /* <DEDUP_REMOVED lines=15> */
[----:B------:R-:W-:Y:S01]  /*4630*/  ISETP.GE.AND P5, PT, R157, R4, PT ;  /* 0x000000049d00720c */ /* 0x000fe20003fa6270 */
[C---:B------:R-:W-:Y:S01]  /*4640*/  IMAD.WIDE R40, R13.reuse, 0x2, R40 ;  /* 0x000000020d287825 */ /* 0x040fe200078e0228 */
[----:B------:R-:W-:Y:S02]  /*4650*/  PRMT R156, RZ, 0x7610, R156 ;  /* 0x00007610ff9c7816 */ /* 0x000fe4000000009c */
[----:B------:R-:W-:Y:S01]  /*4660*/  PRMT R154, RZ, 0x7610, R154 ;  /* 0x00007610ff9a7816 */ /* 0x000fe2000000009a */
[C---:B------:R-:W-:Y:S01]  /*4670*/  IMAD.WIDE R44, R13.reuse, 0x2, R44 ;  /* 0x000000020d2c7825 */ /* 0x040fe200078e022c */
[----:B------:R-:W-:Y:S02]  /*4680*/  PRMT R158, RZ, 0x7610, R158 ;  /* 0x00007610ff9e7816 */ /* 0x000fe4000000009e */
[----:B------:R-:W-:Y:S01]  /*4690*/  PRMT R160, RZ, 0x7610, R160 ;  /* 0x00007610ffa07816 */ /* 0x000fe200000000a0 */
[----:B------:R-:W5:Y:S01]  /*46a0*/  @!P3 LDG.E.U16 R156, desc[UR18][R48.64] ;  /* 0x00000012309cb981 */ /* 0x000f62000c1e1500 */
[----:B------:R-:W-:-:S03]  /*46b0*/  IMAD.WIDE R22, R13, 0x2, R22 ;  /* 0x000000020d167825 */ /* 0x000fc600078e0216 */
[----:B------:R-:W5:Y:S01]  /*46c0*/  @!P6 LDG.E.U16 R158, desc[UR18][R46.64] ;  /* 0x000000122e9ee981 */ /* 0x000f62000c1e1500 */
[----:B------:R-:W-:-:S03]  /*46d0*/  IMAD.WIDE R26, R13, 0x2, R26 ;  /* 0x000000020d1a7825 */ /* 0x000fc600078e021a */
[----:B------:R-:W5:Y:S01]  /*46e0*/  @!P4 LDG.E.U16 R154, desc[UR18][R52.64] ;  /* 0x00000012349ac981 */ /* 0x000f62000c1e1500 */
[----:B------:R-:W-:-:S03]  /*46f0*/  IMAD.WIDE R30, R13, 0x2, R30 ;  /* 0x000000020d1e7825 */ /* 0x000fc600078e021e */
[----:B------:R-:W5:Y:S01]  /*4700*/  @!P5 LDG.E.U16 R160, desc[UR18][R100.64] ;  /* 0x0000001264a0d981 */ /* 0x000f62000c1e1500 */
[----:B------:R-:W-:Y:S01]  /*4710*/  IMAD.WIDE R34, R13, 0x2, R34 ;  /* 0x000000020d227825 */ /* 0x000fe200078e0222 */
[----:B------:R-:W-:Y:S01]  /*4720*/  BAR.SYNC.DEFER_BLOCKING 0x0 ;  /* 0x0000000000007b1d */ /* 0x000fe20000010000 */
[----:B------:R-:W-:Y:S02]  /*4730*/  ISETP.GE.AND P3, PT, R5, R4, PT ;  /* 0x000000040500720c */ /* 0x000fe40003f66270 */
[C---:B------:R-:W-:Y:S01]  /*4740*/  IMAD.WIDE R38, R13.reuse, 0x2, R38 ;  /* 0x000000020d267825 */ /* 0x040fe200078e0226 */
[----:B------:R-:W-:Y:S02]  /*4750*/  PRMT R193, RZ, 0x7610, R193 ;  /* 0x00007610ffc17816 */ /* 0x000fe400000000c1 */
[----:B------:R-:W-:Y:S01]  /*4760*/  PRMT R195, RZ, 0x7610, R195 ;  /* 0x00007610ffc37816 */ /* 0x000fe200000000c3 */
[----:B------:R-:W-:Y:S01]  /*4770*/  IMAD.WIDE R42, R13, 0x2, R42 ;  /* 0x000000020d2a7825 */ /* 0x000fe200078e022a */
[----:B------:R-:W-:-:S02]  /*4780*/  PRMT R197, RZ, 0x7610, R197 ;  /* 0x00007610ffc57816 */ /* 0x000fc400000000c5 */
[----:B------:R-:W-:Y:S02]  /*4790*/  PRMT R199, RZ, 0x7610, R199 ;  /* 0x00007610ffc77816 */ /* 0x000fe400000000c7 */
[----:B------:R-:W-:Y:S02]  /*47a0*/  PRMT R203, RZ, 0x7610, R203 ;  /* 0x00007610ffcb7816 */ /* 0x000fe400000000cb */
[----:B------:R-:W-:Y:S02]  /*47b0*/  PRMT R205, RZ, 0x7610, R205 ;  /* 0x00007610ffcd7816 */ /* 0x000fe400000000cd */
[----:B------:R-:W-:Y:S02]  /*47c0*/  PRMT R207, RZ, 0x7610, R207 ;  /* 0x00007610ffcf7816 */ /* 0x000fe400000000cf */
[----:B------:R-:W-:Y:S01]  /*47d0*/  PRMT R209, RZ, 0x7610, R209 ;  /* 0x00007610ffd17816 */ /* 0x000fe200000000d1 */
[----:B------:R-:W-:Y:S01]  /*47e0*/  IMAD.WIDE R14, R13, 0x2, R14 ;  /* 0x000000020d0e7825 */ /* 0x000fe200078e020e */
[----:B------:R-:W-:-:S02]  /*47f0*/  PRMT R162, RZ, 0x7610, R162 ;  /* 0x00007610ffa27816 */ /* 0x000fc400000000a2 */
[----:B------:R-:W-:Y:S02]  /*4800*/  PRMT R164, RZ, 0x7610, R164 ;  /* 0x00007610ffa47816 */ /* 0x000fe400000000a4 */
[----:B------:R-:W-:Y:S01]  /*4810*/  PRMT R166, RZ, 0x7610, R166 ;  /* 0x00007610ffa67816 */ /* 0x000fe200000000a6 */
[----:B------:R-:W5:Y:S01]  /*4820*/  @!P3 LDG.E.U16 R193, desc[UR18][R44.64] ;  /* 0x000000122cc1b981 */ /* 0x000f62000c1e1500 */
[----:B------:R-:W-:Y:S02]  /*4830*/  PRMT R168, RZ, 0x7610, R168 ;  /* 0x00007610ffa87816 */ /* 0x000fe400000000a8 */
[----:B------:R-:W-:Y:S01]  /*4840*/  PRMT R170, RZ, 0x7610, R170 ;  /* 0x00007610ffaa7816 */ /* 0x000fe200000000aa */
[----:B------:R-:W5:Y:S01]  /*4850*/  @!P3 LDG.E.U16 R195, desc[UR18][R40.64] ;  /* 0x0000001228c3b981 */ /* 0x000f62000c1e1500 */
[----:B------:R-:W-:Y:S02]  /*4860*/  PRMT R172, RZ, 0x7610, R172 ;  /* 0x00007610ffac7816 */ /* 0x000fe400000000ac */
[----:B------:R-:W-:Y:S01]  /*4870*/  PRMT R174, RZ, 0x7610, R174 ;  /* 0x00007610ffae7816 */ /* 0x000fe200000000ae */
[----:B------:R-:W5:Y:S01]  /*4880*/  @!P3 LDG.E.U16 R197, desc[UR18][R36.64] ;  /* 0x0000001224c5b981 */ /* 0x000f62000c1e1500 */
[----:B------:R-:W-:-:S03]  /*4890*/  PRMT R176, RZ, 0x7610, R176 ;  /* 0x00007610ffb07816 */ /* 0x000fc600000000b0 */
[----:B------:R-:W5:Y:S04]  /*48a0*/  @!P3 LDG.E.U16 R199, desc[UR18][R32.64] ;  /* 0x0000001220c7b981 */ /* 0x000f68000c1e1500 */
        /* <DEDUP_REMOVED lines=11> */
[----:B------:R-:W5:Y:S01]  /*4960*/  @!P3 LDG.E.U16 R176, desc[UR18][R14.64] ;  /* 0x000000120eb0b981 */ /* 0x000f62000c1e1500 */
[----:B------:R-:W-:-:S04]  /*4970*/  ULEA UR11, UR5, UR9, 0x3 ;  /* 0x00000009050b7291 */ /* 0x000fc8000f8e18ff */
[----:B------:R-:W-:Y:S01]  /*4980*/  UIADD3 UR11, UPT, UPT, UR11, 0xc000, URZ ;  /* 0x0000c0000b0b7890 */ /* 0x000fe2000fffe0ff */
[----:B--2---:R0:W-:Y:S04]  /*4990*/  STS.U16 [R110+UR9+0x4000], R177 ;  /* 0x004000b16e007988 */ /* 0x0041e80008000409 */
[----:B---3--:R0:W-:Y:S04]  /*49a0*/  STS.U16 [R110+UR9+0x4400], R179 ;  /* 0x004400b36e007988 */ /* 0x0081e80008000409 */
[----:B----4-:R0:W-:Y:S04]  /*49b0*/  STS.U16 [R110+UR9+0x4800], R181 ;  /* 0x004800b56e007988 */ /* 0x0101e80008000409 */
[----:B-----5:R0:W-:Y:S04]  /*49c0*/  STS.U16 [R110+UR9+0x4c00], R183 ;  /* 0x004c00b76e007988 */ /* 0x0201e80008000409 */
        /* <DEDUP_REMOVED lines=44> */
[----:B------:R1:W-:Y:S06]  /*4c90*/  MEMBAR.ALL.CTA ;  /* 0x0000000000007992 */ /* 0x0003ec0000008000 */
[----:B-1----:R-:W1:Y:S02]  /*4ca0*/  FENCE.VIEW.ASYNC.S ;  /* 0x00000000000073c6 */ /* 0x002e640000000000 */
[----:B-1----:R-:W-:Y:S06]  /*4cb0*/  BAR.SYNC.DEFER_BLOCKING 0x0 ;  /* 0x0000000000007b1d */ /* 0x002fec0000010000 */
[----:B------:R-:W-:Y:S05]  /*4cc0*/  @P0 BRA `(.L_x_9) ;  /* 0x00000000004c0947 */ /* 0x000fea0003800000 */
        /* <DEDUP_REMOVED lines=9> */
[----:B------:R-:W-:Y:S01]  /*4d60*/  UMOV UR7, URZ ;  /* 0x000000ff00077c82 */ /* 0x000fe20008000000 */
[----:B------:R1:W-:Y:S01]  /*4d70*/  UTCHMMA gdesc[UR14], gdesc[UR12], tmem[UR8], tmem[UR16], idesc[UR17], UPT ;  /* 0x00ff100c0e0075ea */ /* 0x0003e2000b800008 */
        /* <DEDUP_REMOVED lines=8> */
.L_x_9:
[----:B------:R-:W-:Y:S01]  /*4e00*/  UIADD3 UR5, UPT, UPT, UR5, 0x1, URZ ;  /* 0x0000000105057890 */ /* 0x000fe2000fffe0ff */
[----:B------:R-:W-:Y:S02]  /*4e10*/  VIADD R12, R12, 0xffffffff ;  /* 0xffffffff0c0c7836 */ /* 0x000fe40000000000 */
[----:B------:R-:W-:Y:S01]  /*4e20*/  VIADD R4, R4, 0xffffffc0 ;  /* 0xffffffc004047836 */ /* 0x000fe20000000000 */
[----:B------:R-:W-:Y:S02]  /*4e30*/  UISETP.GT.AND UP0, UPT, UR5, 0x1, UPT ;  /* 0x000000010500788c */ /* 0x000fe4000bf04270 */
[----:B------:R-:W-:Y:S02]  /*4e40*/  ISETP.NE.U32.AND P3, PT, R12, RZ, PT ;  /* 0x000000ff0c00720c */ /* 0x000fe40003f65070 */
[----:B-1----:R-:W-:Y:S02]  /*4e50*/  USEL UR6, URZ, 0x1, !UP0 ;  /* 0x00000001ff067887 */ /* 0x002fe4000c000000 */
[----:B------:R-:W-:-:S02]  /*4e60*/  USEL UR5, UR5, URZ, !UP0 ;  /* 0x000000ff05057287 */ /* 0x000fc4000c000000 */
[----:B------:R-:W-:-:S03]  /*4e70*/  ULOP3.LUT UR7, UR4, UR6, URZ, 0x3c, !UPT ;  /* 0x0000000604077292 */ /* 0x000fc6000f8e3cff */
[----:B------:R-:W-:-:S04]  /*4e80*/  UMOV UR6, UR4 ;  /* 0x0000000400067c82 */ /* 0x000fc80008000000 */
[----:B------:R-:W-:Y:S01]  /*4e90*/  UMOV UR4, UR7 ;  /* 0x0000000700047c82 */ /* 0x000fe20008000000 */
[----:B------:R-:W-:Y:S05]  /*4ea0*/  @P3 BRA `(.L_x_10) ;  /* 0xffffffec00d83947 */ /* 0x000fea000383ffff */
.L_x_7:
[----:B------:R-:W-:-:S13]  /*4eb0*/  ISETP.GE.AND P0, PT, R106, 0x40, PT ;  /* 0x000000406a00780c */ /* 0x000fda0003f06270 */
[----:B------:R-:W-:Y:S05]  /*4ec0*/  @!P0 BRA `(.L_x_11) ;  /* 0x0000000000108947 */ /* 0x000fea0003800000 */
[----:B------:R-:W-:-:S06]  /*4ed0*/  USHF.L.U32 UR6, UR6, 0x1f, URZ ;  /* 0x0000001f06067899 */ /* 0x000fcc00080006ff */
[----:B------:R-:W-:-:S04]  /*4ee0*/  IMAD.U32 R2, RZ, RZ, UR6 ;  /* 0x00000006ff027e24 */ /* 0x000fc8000f8e00ff */
[----:B------:R-:W1:Y:S02]  /*4ef0*/  SYNCS.PHASECHK.TRANS64.TRYWAIT P0, [UR11], R2 ;  /* 0x00000002ff0075a7 */ /* 0x000e64000800110b */
[----:B-1----:R-:W-:Y:S05]  /*4f00*/  @!P0 BRA `(.L_x_12) ;  /* 0x0000001000a88947 */ /* 0x002fea0003800000 */
.L_x_11:
[----:B------:R-:W-:Y:S01]  /*4f10*/  BAR.SYNC.DEFER_BLOCKING 0x0 ;  /* 0x0000000000007b1d */ /* 0x000fe20000010000 */
[----:B------:R-:W-:Y:S02]  /*4f20*/  LEA R3, R112, UR9, 0x5 ;  /* 0x0000000970037c11 */ /* 0x000fe4000f8e28ff */
[----:B------:R-:W-:-:S03]  /*4f30*/  LEA R105, R105, UR9, 0x4 ;  /* 0x0000000969697c11 */ /* 0x000fc6000f8e20ff */
[----:B------:R-:W-:Y:S01]  /*4f40*/  IMAD R40, R0, 0x10, R3 ;  /* 0x0000001000287824 */ /* 0x000fe200078e0203 */
[----:B0-----:R-:W0:Y:S01]  /*4f50*/  LDCU.128 UR12, c[0x0][0x390] ;  /* 0x00007200ff0c77ac */ /* 0x001e220008000c00 */
[----:B------:R-:W-:Y:S01]  /*4f60*/  LOP3.LUT R0, R103, R104, RZ, 0xfc, !PT ;  /* 0x0000006867007212 */ /* 0x000fe200078efcff */
[----:B------:R-:W1:Y:S01]  /*4f70*/  LDCU UR4, c[0x0][0x3b4] ;  /* 0x00007680ff0477ac */ /* 0x000e620008000800 */
[----:B------:R-:W2:Y:S01]  /*4f80*/  LDCU UR5, c[0x0][0x3b8] ;  /* 0x00007700ff0577ac */ /* 0x000ea20008000800 */
[----:B------:R-:W3:Y:S02]  /*4f90*/  @!P2 SYNCS.CCTL.IV [UR9+0xc000] ;  /* 0x00c00000ff00a9b1 */ /* 0x000ee40008000009 */
[----:B---3--:R-:W-:Y:S01]  /*4fa0*/  BAR.SYNC.DEFER_BLOCKING 0x0 ;  /* 0x0000000000007b1d */ /* 0x008fe20000010000 */
[C---:B0-----:R-:W-:Y:S01]  /*4fb0*/  ISETP.GE.AND P0, PT, R102.reuse, UR14, PT ;  /* 0x0000000e66007c0c */ /* 0x041fe2000bf06270 */
[----:B-1----:R-:W-:-:S04]  /*4fc0*/  IMAD R102, R102, UR4, RZ ;  /* 0x0000000466667c24 */ /* 0x002fc8000f8e02ff */
[----:B------:R-:W0:Y:S01]  /*4fd0*/  LDTM.x32 R4, tmem[UR10] ;  /* 0x0000000a000479ee */ /* 0x000e2200082c0000 */
[----:B------:R-:W1:Y:S01]  /*4fe0*/  @!P2 SYNCS.CCTL.IV [UR9+0xc008] ;  /* 0x00c00800ff00a9b1 */ /* 0x000e620008000009 */
[----:B------:R-:W-:Y:S01]  /*4ff0*/  NOP ;  /* 0x0000000000007918 */ /* 0x000fe20000000000 */
[C---:B------:R-:W-:Y:S01]  /*5000*/  ISETP.LT.AND P2, PT, R0.reuse, UR15, !P0 ;  /* 0x0000000f00007c0c */ /* 0x040fe2000c741270 */
[----:B--2---:R-:W-:Y:S01]  /*5010*/  IMAD R0, R0, UR5, RZ ;  /* 0x0000000500007c24 */ /* 0x004fe2000f8e02ff */
[----:B0-----:R-:W-:Y:S02]  /*5020*/  F2FP.BF16.F32.PACK_AB R4, R6, R4 ;  /* 0x000000040604723e */ /* 0x001fe400000010ff */
[----:B------:R-:W-:Y:S02]  /*5030*/  F2FP.BF16.F32.PACK_AB R36, R7, R5 ;  /* 0x000000050724723e */ /* 0x000fe400000010ff */
[----:B------:R-:W-:Y:S02]  /*5040*/  F2FP.BF16.F32.PACK_AB R5, R10, R8 ;  /* 0x000000080a05723e */ /* 0x000fe400000010ff */
[----:B------:R-:W-:-:S02]  /*5050*/  F2FP.BF16.F32.PACK_AB R37, R11, R9 ;  /* 0x000000090b25723e */ /* 0x000fc400000010ff */
[----:B------:R-:W-:Y:S02]  /*5060*/  F2FP.BF16.F32.PACK_AB R6, R14, R12 ;  /* 0x0000000c0e06723e */ /* 0x000fe400000010ff */
[----:B------:R-:W-:Y:S02]  /*5070*/  F2FP.BF16.F32.PACK_AB R38, R15, R13 ;  /* 0x0000000d0f26723e */ /* 0x000fe400000010ff */
[----:B------:R-:W-:Y:S02]  /*5080*/  F2FP.BF16.F32.PACK_AB R7, R18, R16 ;  /* 0x000000101207723e */ /* 0x000fe400000010ff */
[----:B------:R-:W-:Y:S02]  /*5090*/  F2FP.BF16.F32.PACK_AB R39, R19, R17 ;  /* 0x000000111327723e */ /* 0x000fe400000010ff */
[----:B------:R-:W-:Y:S01]  /*50a0*/  F2FP.BF16.F32.PACK_AB R20, R22, R20 ;  /* 0x000000141614723e */ /* 0x000fe200000010ff */
[----:B-1----:R-:W-:Y:S01]  /*50b0*/  STS.128 [R40], R4 ;  /* 0x0000000428007388 */ /* 0x002fe20000000c00 */
[----:B------:R-:W-:-:S02]  /*50c0*/  F2FP.BF16.F32.PACK_AB R16, R23, R21 ;  /* 0x000000151710723e */ /* 0x000fc400000010ff */
[----:B------:R-:W-:Y:S01]  /*50d0*/  F2FP.BF16.F32.PACK_AB R21, R26, R24 ;  /* 0x000000181a15723e */ /* 0x000fe200000010ff */
[----:B------:R-:W-:Y:S01]  /*50e0*/  STS.128 [R40+0x800], R36 ;  /* 0x0008002428007388 */ /* 0x000fe20000000c00 */
[----:B------:R-:W-:Y:S02]  /*50f0*/  F2FP.BF16.F32.PACK_AB R17, R27, R25 ;  /* 0x000000191b11723e */ /* 0x000fe400000010ff */
[----:B------:R-:W-:Y:S01]  /*5100*/  F2FP.BF16.F32.PACK_AB R22, R30, R28 ;  /* 0x0000001c1e16723e */ /* 0x000fe200000010ff */
[----:B------:R-:W-:Y:S01]  /*5110*/  BAR.SYNC.DEFER_BLOCKING 0x0 ;  /* 0x0000000000007b1d */ /* 0x000fe20000010000 */
[----:B------:R-:W-:Y:S02]  /*5120*/  F2FP.BF16.F32.PACK_AB R18, R31, R29 ;  /* 0x0000001d1f12723e */ /* 0x000fe400000010ff */
[----:B------:R-:W-:Y:S02]  /*5130*/  F2FP.BF16.F32.PACK_AB R23, R34, R32 ;  /* 0x000000202217723e */ /* 0x000fe400000010ff */
[----:B------:R-:W-:-:S02]  /*5140*/  F2FP.BF16.F32.PACK_AB R19, R35, R33 ;  /* 0x000000212313723e */ /* 0x000fc400000010ff */
[--C-:B------:R-:W-:Y:S02]  /*5150*/  LOP3.LUT R9, R103, 0x2, R104.reuse, 0xfe, !PT ;  /* 0x0000000267097812 */ /* 0x100fe400078efe68 */
[C---:B------:R-:W-:Y:S02]  /*5160*/  LEA R25, P4, R102.reuse, UR12, 0x1 ;  /* 0x0000000c66197c11 */ /* 0x040fe4000f8808ff */
[C---:B------:R-:W-:Y:S01]  /*5170*/  ISETP.LT.AND P3, PT, R9.reuse, UR15, !P0 ;  /* 0x0000000f09007c0c */ /* 0x040fe2000c761270 */
[----:B------:R-:W-:Y:S01]  /*5180*/  IMAD R9, R9, UR5, RZ ;  /* 0x0000000509097c24 */ /* 0x000fe2000f8e02ff */
[----:B------:R-:W-:Y:S02]  /*5190*/  LOP3.LUT R10, R103, 0x4, R104, 0xfe, !PT ;  /* 0x00000004670a7812 */ /* 0x000fe400078efe68 */
[----:B------:R-:W-:Y:S02]  /*51a0*/  LEA.HI.X.SX32 R27, R102, UR13, 0x1, P4 ;  /* 0x0000000d661b7c11 */ /* 0x000fe4000a0f0eff */
[----:B------:R-:W-:-:S02]  /*51b0*/  LEA R2, P6, R0, R25, 0x1 ;  /* 0x0000001900027211 */ /* 0x000fc400078c08ff */
[C---:B------:R-:W-:Y:S01]  /*51c0*/  ISETP.LT.AND P4, PT, R10.reuse, UR15, !P0 ;  /* 0x0000000f0a007c0c */ /* 0x040fe2000c781270 */
[----:B------:R-:W-:Y:S01]  /*51d0*/  IMAD R10, R10, UR5, RZ ;  /* 0x000000050a0a7c24 */ /* 0x000fe2000f8e02ff */
[----:B------:R-:W-:Y:S02]  /*51e0*/  LEA R8, P5, R9, R25, 0x1 ;  /* 0x0000001909087211 */ /* 0x000fe400078a08ff */
[-C--:B------:R-:W-:Y:S01]  /*51f0*/  LEA.HI.X.SX32 R3, R0, R27.reuse, 0x1, P6 ;  /* 0x0000001b00037211 */ /* 0x080fe200030f0eff */
[----:B------:R-:W0:Y:S01]  /*5200*/  LDS.128 R44, [R105] ;  /* 0x00000000692c7984 */ /* 0x000e220000000c00 */
[----:B------:R-:W-:Y:S02]  /*5210*/  LOP3.LUT R0, R103, 0x6, R104, 0xfe, !PT ;  /* 0x0000000667007812 */ /* 0x000fe400078efe68 */
[----:B------:R-:W-:Y:S01]  /*5220*/  LEA.HI.X.SX32 R9, R9, R27, 0x1, P5 ;  /* 0x0000001b09097211 */ /* 0x000fe200028f0eff */
[----:B------:R-:W-:Y:S01]  /*5230*/  LDS.128 R4, [R105+0x1000] ;  /* 0x0010000069047984 */ /* 0x000fe20000000c00 */
[----:B------:R-:W-:-:S02]  /*5240*/  LEA R12, P6, R10, R25, 0x1 ;  /* 0x000000190a0c7211 */ /* 0x000fc400078c08ff */
[C-C-:B------:R-:W-:Y:S01]  /*5250*/  LOP3.LUT R15, R103.reuse, 0x8, R104.reuse, 0xfe, !PT ;  /* 0x00000008670f7812 */ /* 0x140fe200078efe68 */
[----:B------:R-:W-:Y:S01]  /*5260*/  BAR.SYNC.DEFER_BLOCKING 0x0 ;  /* 0x0000000000007b1d */ /* 0x000fe20000010000 */
[----:B------:R-:W-:Y:S02]  /*5270*/  LEA.HI.X.SX32 R13, R10, R27, 0x1, P6 ;  /* 0x0000001b0a0d7211 */ /* 0x000fe400030f0eff */
[C-C-:B------:R-:W-:Y:S02]  /*5280*/  LOP3.LUT R24, R103.reuse, 0x32, R104.reuse, 0xfe, !PT ;  /* 0x0000003267187812 */ /* 0x140fe400078efe68 */
[C-C-:B------:R-:W-:Y:S02]  /*5290*/  LOP3.LUT R26, R103.reuse, 0x30, R104.reuse, 0xfe, !PT ;  /* 0x00000030671a7812 */ /* 0x140fe400078efe68 */
[C-C-:B------:R-:W-:Y:S02]  /*52a0*/  LOP3.LUT R28, R103.reuse, 0x2e, R104.reuse, 0xfe, !PT ;  /* 0x0000002e671c7812 */ /* 0x140fe400078efe68 */
[----:B------:R-:W-:-:S02]  /*52b0*/  LOP3.LUT R29, R103, 0x2c, R104, 0xfe, !PT ;  /* 0x0000002c671d7812 */ /* 0x000fc400078efe68 */
[C-C-:B------:R-:W-:Y:S01]  /*52c0*/  LOP3.LUT R30, R103.reuse, 0x2a, R104.reuse, 0xfe, !PT ;  /* 0x0000002a671e7812 */ /* 0x140fe200078efe68 */
[----:B------:R1:W-:Y:S04]  /*52d0*/  STS.128 [R40], R20 ;  /* 0x0000001428007388 */ /* 0x0003e80000000c00 */
[----:B------:R2:W-:Y:S01]  /*52e0*/  STS.128 [R40+0x800], R16 ;  /* 0x0008001028007388 */ /* 0x0005e20000000c00 */
[----:B------:R-:W-:Y:S01]  /*52f0*/  BAR.SYNC.DEFER_BLOCKING 0x0 ;  /* 0x0000000000007b1d */ /* 0x000fe20000010000 */
[----:B0-----:R-:W-:Y:S02]  /*5300*/  PRMT R11, R44, 0x7632, R11 ;  /* 0x000076322c0b7816 */ /* 0x001fe4000000000b */
[C-C-:B-1----:R-:W-:Y:S02]  /*5310*/  LOP3.LUT R20, R103.reuse, 0xe, R104.reuse, 0xfe, !PT ;  /* 0x0000000e67147812 */ /* 0x142fe400078efe68 */
[----:B------:R-:W-:-:S02]  /*5320*/  LOP3.LUT R21, R103, 0x38, R104, 0xfe, !PT ;  /* 0x0000003867157812 */ /* 0x000fc400078efe68 */
[C-C-:B--2---:R-:W-:Y:S02]  /*5330*/  LOP3.LUT R16, R103.reuse, 0xa, R104.reuse, 0xfe, !PT ;  /* 0x0000000a67107812 */ /* 0x144fe400078efe68 */
[C-C-:B------:R-:W-:Y:S02]  /*5340*/  LOP3.LUT R18, R103.reuse, 0x10, R104.reuse, 0xfe, !PT ;  /* 0x0000001067127812 */ /* 0x140fe400078efe68 */
[C-C-:B------:R-:W-:Y:S02]  /*5350*/  LOP3.LUT R19, R103.reuse, 0x12, R104.reuse, 0xfe, !PT ;  /* 0x0000001267137812 */ /* 0x140fe400078efe68 */
[C-C-:B------:R-:W-:Y:S02]  /*5360*/  LOP3.LUT R22, R103.reuse, 0x36, R104.reuse, 0xfe, !PT ;  /* 0x0000003667167812 */ /* 0x140fe400078efe68 */
[----:B------:R-:W-:Y:S01]  /*5370*/  LOP3.LUT R23, R103, 0x34, R104, 0xfe, !PT ;  /* 0x0000003467177812 */ /* 0x000fe200078efe68 */
[----:B------:R0:W-:Y:S01]  /*5380*/  @P2 STG.E.U16 desc[UR18][R2.64], R44 ;  /* 0x0000002c02002986 */ /* 0x0001e2000c101512 */
[C---:B------:R-:W-:Y:S01]  /*5390*/  ISETP.LT.AND P2, PT, R0.reuse, UR15, !P0 ;  /* 0x0000000f00007c0c */ /* 0x040fe2000c741270 */
[----:B------:R-:W-:-:S02]  /*53a0*/  IMAD R0, R0, UR5, RZ ;  /* 0x0000000500007c24 */ /* 0x000fc4000f8e02ff */
[----:B------:R-:W-:Y:S01]  /*53b0*/  @P3 STG.E.U16 desc[UR18][R8.64], R11 ;  /* 0x0000000b08003986 */ /* 0x000fe2000c101512 */
[C---:B------:R-:W-:Y:S01]  /*53c0*/  ISETP.LT.AND P3, PT, R15.reuse, UR15, !P0 ;  /* 0x0000000f0f007c0c */ /* 0x040fe2000c761270 */
[----:B------:R-:W-:Y:S02]  /*53d0*/  IMAD R15, R15, UR5, RZ ;  /* 0x000000050f0f7c24 */ /* 0x000fe4000f8e02ff */
[----:B------:R-:W1:Y:S01]  /*53e0*/  LDS.128 R8, [R105] ;  /* 0x0000000069087984 */ /* 0x000e620000000c00 */
[----:B0-----:R-:W-:-:S03]  /*53f0*/  LEA R2, P5, R0, R25, 0x1 ;  /* 0x0000001900027211 */ /* 0x001fc600078a08ff */
[----:B------:R0:W-:Y:S01]  /*5400*/  @P4 STG.E.U16 desc[UR18][R12.64], R45 ;  /* 0x0000002d0c004986 */ /* 0x0001e2000c101512 */
[C---:B------:R-:W-:Y:S01]  /*5410*/  ISETP.LT.AND P4, PT, R16.reuse, UR15, !P0 ;  /* 0x0000000f10007c0c */ /* 0x040fe2000c781270 */
[----:B------:R-:W-:Y:S01]  /*5420*/  IMAD R16, R16, UR5, RZ ;  /* 0x0000000510107c24 */ /* 0x000fe2000f8e02ff */
[----:B------:R-:W-:Y:S02]  /*5430*/  LEA.HI.X.SX32 R3, R0, R27, 0x1, P5 ;  /* 0x0000001b00037211 */ /* 0x000fe400028f0eff */
[----:B------:R-:W-:Y:S02]  /*5440*/  LOP3.LUT R0, R103, 0xc, R104, 0xfe, !PT ;  /* 0x0000000c67007812 */ /* 0x000fe400078efe68 */
[-C--:B------:R-:W-:Y:S02]  /*5450*/  LEA R14, P5, R16, R25.reuse, 0x1 ;  /* 0x00000019100e7211 */ /* 0x080fe400078a08ff */
[----:B0-----:R-:W-:Y:S02]  /*5460*/  PRMT R13, R45, 0x7632, R13 ;  /* 0x000076322d0d7816 */ /* 0x001fe4000000000d */
[----:B------:R-:W-:-:S03]  /*5470*/  LEA R12, P6, R15, R25, 0x1 ;  /* 0x000000190f0c7211 */ /* 0x000fc600078c08ff */
[----:B------:R0:W-:Y:S01]  /*5480*/  @P2 STG.E.U16 desc[UR18][R2.64], R13 ;  /* 0x0000000d02002986 */ /* 0x0001e2000c101512 */
[C---:B------:R-:W-:Y:S01]  /*5490*/  ISETP.LT.AND P2, PT, R0.reuse, UR15, !P0 ;  /* 0x0000000f00007c0c */ /* 0x040fe2000c741270 */
[----:B------:R-:W-:Y:S01]  /*54a0*/  IMAD R0, R0, UR5, RZ ;  /* 0x0000000500007c24 */ /* 0x000fe2000f8e02ff */
[-C--:B0-----:R-:W-:Y:S02]  /*54b0*/  LEA.HI.X.SX32 R13, R15, R27.reuse, 0x1, P6 ;  /* 0x0000001b0f0d7211 */ /* 0x081fe400030f0eff */
[----:B------:R-:W-:Y:S02]  /*54c0*/  LEA.HI.X.SX32 R15, R16, R27, 0x1, P5 ;  /* 0x0000001b100f7211 */ /* 0x000fe400028f0eff */
[----:B------:R-:W-:Y:S01]  /*54d0*/  PRMT R3, R46, 0x7632, R3 ;  /* 0x000076322e037816 */ /* 0x000fe20000000003 */
[----:B------:R0:W-:Y:S01]  /*54e0*/  @P3 STG.E.U16 desc[UR18][R12.64], R46 ;  /* 0x0000002e0c003986 */ /* 0x0001e2000c101512 */
[C---:B------:R-:W-:Y:S02]  /*54f0*/  LEA R16, P3, R0.reuse, R25, 0x1 ;  /* 0x0000001900107211 */ /* 0x040fe400078608ff */
[----:B------:R-:W-:Y:S01]  /*5500*/  ISETP.LT.AND P5, PT, R19, UR15, !P0 ;  /* 0x0000000f13007c0c */ /* 0x000fe2000c7a1270 */
[----:B------:R2:W-:Y:S01]  /*5510*/  @P4 STG.E.U16 desc[UR18][R14.64], R3 ;  /* 0x000000030e004986 */ /* 0x0005e2000c101512 */
[----:B------:R-:W-:Y:S01]  /*5520*/  LEA.HI.X.SX32 R17, R0, R27, 0x1, P3 ;  /* 0x0000001b00117211 */ /* 0x000fe200018f0eff */
[C---:B------:R-:W-:Y:S01]  /*5530*/  IMAD R0, R20.reuse, UR5, RZ ;  /* 0x0000000514007c24 */ /* 0x040fe2000f8e02ff */
[----:B------:R-:W-:-:S02]  /*5540*/  ISETP.LT.AND P3, PT, R20, UR15, !P0 ;  /* 0x0000000f14007c0c */ /* 0x000fc4000c761270 */
[C---:B------:R-:W-:Y:S01]  /*5550*/  ISETP.LT.AND P4, PT, R18.reuse, UR15, !P0 ;  /* 0x0000000f12007c0c */ /* 0x040fe2000c781270 */
[----:B------:R-:W-:Y:S01]  /*5560*/  IMAD R18, R18, UR5, RZ ;  /* 0x0000000512127c24 */ /* 0x000fe2000f8e02ff */
[-C--:B------:R-:W-:Y:S01]  /*5570*/  LEA R2, P6, R0, R25.reuse, 0x1 ;  /* 0x0000001900027211 */ /* 0x080fe200078c08ff */
[----:B------:R3:W-:Y:S01]  /*5580*/  @P2 STG.E.U16 desc[UR18][R16.64], R47 ;  /* 0x0000002f10002986 */ /* 0x0007e2000c101512 */
[----:B-1----:R-:W-:Y:S02]  /*5590*/  PRMT R31, R11, 0x7632, R31 ;  /* 0x000076320b1f7816 */ /* 0x002fe4000000001f */
[----:B0-----:R-:W-:Y:S01]  /*55a0*/  LEA R12, P2, R18, R25, 0x1 ;  /* 0x00000019120c7211 */ /* 0x001fe200078408ff */
[----:B--2---:R-:W-:Y:S01]  /*55b0*/  IMAD R15, R19, UR5, RZ ;  /* 0x00000005130f7c24 */ /* 0x004fe2000f8e02ff */
[----:B------:R-:W-:Y:S02]  /*55c0*/  LEA.HI.X.SX32 R3, R0, R27, 0x1, P6 ;  /* 0x0000001b00037211 */ /* 0x000fe400030f0eff */
[----:B------:R-:W-:-:S02]  /*55d0*/  LOP3.LUT R0, R103, 0x14, R104, 0xfe, !PT ;  /* 0x0000001467007812 */ /* 0x000fc400078efe68 */
[----:B------:R-:W-:Y:S02]  /*55e0*/  PRMT R19, R47, 0x7632, R19 ;  /* 0x000076322f137816 */ /* 0x000fe40000000013 */
[C---:B------:R-:W-:Y:S02]  /*55f0*/  LEA R14, P6, R15.reuse, R25, 0x1 ;  /* 0x000000190f0e7211 */ /* 0x040fe400078c08ff */
[-C--:B------:R-:W-:Y:S01]  /*5600*/  LEA.HI.X.SX32 R13, R18, R27.reuse, 0x1, P2 ;  /* 0x0000001b120d7211 */ /* 0x080fe200010f0eff */
[----:B------:R0:W-:Y:S01]  /*5610*/  @P3 STG.E.U16 desc[UR18][R2.64], R19 ;  /* 0x0000001302003986 */ /* 0x0001e2000c101512 */
[C---:B------:R-:W-:Y:S01]  /*5620*/  ISETP.LT.AND P2, PT, R0.reuse, UR15, !P0 ;  /* 0x0000000f00007c0c */ /* 0x040fe2000c741270 */
[----:B------:R-:W-:Y:S01]  /*5630*/  IMAD R0, R0, UR5, RZ ;  /* 0x0000000500007c24 */ /* 0x000fe2000f8e02ff */
[----:B------:R-:W-:Y:S01]  /*5640*/  LEA.HI.X.SX32 R15, R15, R27, 0x1, P6 ;  /* 0x0000001b0f0f7211 */ /* 0x000fe200030f0eff */
[----:B------:R1:W-:Y:S01]  /*5650*/  @P4 STG.E.U16 desc[UR18][R12.64], R8 ;  /* 0x000000080c004986 */ /* 0x0003e2000c101512 */
[----:B---3--:R-:W-:-:S02]  /*5660*/  LOP3.LUT R16, R103, 0x16, R104, 0xfe, !PT ;  /* 0x0000001667107812 */ /* 0x008fc400078efe68 */
[C-C-:B------:R-:W-:Y:S02]  /*5670*/  LOP3.LUT R18, R103.reuse, 0x18, R104.reuse, 0xfe, !PT ;  /* 0x0000001867127812 */ /* 0x140fe400078efe68 */
[--C-:B------:R-:W-:Y:S02]  /*5680*/  LOP3.LUT R17, R103, 0x1a, R104.reuse, 0xfe, !PT ;  /* 0x0000001a67117812 */ /* 0x100fe400078efe68 */
[----:B------:R-:W-:Y:S02]  /*5690*/  ISETP.LT.AND P4, PT, R18, UR15, !P0 ;  /* 0x0000000f12007c0c */ /* 0x000fe4000c781270 */
[----:B0-----:R-:W-:Y:S02]  /*56a0*/  PRMT R3, R8, 0x7632, R3 ;  /* 0x0000763208037816 */ /* 0x001fe40000000003 */
[----:B------:R-:W-:Y:S01]  /*56b0*/  LEA R2, P3, R0, R25, 0x1 ;  /* 0x0000001900027211 */ /* 0x000fe200078608ff */
[----:B-1----:R-:W-:Y:S01]  /*56c0*/  IMAD R8, R17, UR5, RZ ;  /* 0x0000000511087c24 */ /* 0x002fe2000f8e02ff */
[C-C-:B------:R-:W-:Y:S01]  /*56d0*/  LOP3.LUT R19, R103.reuse, 0x3c, R104.reuse, 0xfe, !PT ;  /* 0x0000003c67137812 */ /* 0x140fe200078efe68 */
[----:B------:R0:W-:Y:S01]  /*56e0*/  @P5 STG.E.U16 desc[UR18][R14.64], R3 ;  /* 0x000000030e005986 */ /* 0x0001e2000c101512 */
[C---:B------:R-:W-:Y:S01]  /*56f0*/  ISETP.LT.AND P5, PT, R16.reuse, UR15, !P0 ;  /* 0x0000000f10007c0c */ /* 0x040fe2000c7a1270 */
[----:B------:R-:W-:Y:S01]  /*5700*/  IMAD R16, R16, UR5, RZ ;  /* 0x0000000510107c24 */ /* 0x000fe2000f8e02ff */
[----:B------:R-:W-:-:S04]  /*5710*/  LOP3.LUT R20, R103, 0x3a, R104, 0xfe, !PT ;  /* 0x0000003a67147812 */ /* 0x000fc800078efe68 */
[----:B------:R-:W-:-:S04]  /*5720*/  LEA R12, P6, R16, R25, 0x1 ;  /* 0x00000019100c7211 */ /* 0x000fc800078c08ff */
[-C--:B------:R-:W-:Y:S02]  /*5730*/  LEA.HI.X.SX32 R13, R16, R27.reuse, 0x1, P6 ;  /* 0x0000001b100d7211 */ /* 0x080fe400030f0eff */
[----:B0-----:R-:W-:Y:S01]  /*5740*/  LEA.HI.X.SX32 R3, R0, R27, 0x1, P3 ;  /* 0x0000001b00037211 */ /* 0x001fe200018f0eff */
[----:B------:R-:W-:Y:S01]  /*5750*/  IMAD R0, R18, UR5, RZ ;  /* 0x0000000512007c24 */ /* 0x000fe2000f8e02ff */
[----:B------:R-:W-:Y:S02]  /*5760*/  ISETP.LT.AND P3, PT, R17, UR15, !P0 ;  /* 0x0000000f11007c0c */ /* 0x000fe4000c761270 */
[-C--:B------:R-:W-:Y:S01]  /*5770*/  LEA R16, P6, R8, R25.reuse, 0x1 ;  /* 0x0000001908107211 */ /* 0x080fe200078c08ff */
[----:B------:R0:W-:Y:S01]  /*5780*/  @P2 STG.E.U16 desc[UR18][R2.64], R9 ;  /* 0x0000000902002986 */ /* 0x0001e2000c101512 */
[----:B------:R-:W-:Y:S02]  /*5790*/  LEA R14, P2, R0, R25, 0x1 ;  /* 0x00000019000e7211 */ /* 0x000fe400078408ff */
[----:B------:R-:W-:-:S02]  /*57a0*/  LEA.HI.X.SX32 R17, R8, R27, 0x1, P6 ;  /* 0x0000001b08117211 */ /* 0x000fc400030f0eff */
[----:B------:R-:W-:Y:S02]  /*57b0*/  LEA.HI.X.SX32 R15, R0, R27, 0x1, P2 ;  /* 0x0000001b000f7211 */ /* 0x000fe400010f0eff */
[----:B------:R-:W-:Y:S02]  /*57c0*/  LOP3.LUT R0, R103, 0x1c, R104, 0xfe, !PT ;  /* 0x0000001c67007812 */ /* 0x000fe400078efe68 */
[----:B------:R-:W-:Y:S02]  /*57d0*/  PRMT R8, R10, 0x7632, R8 ;  /* 0x000076320a087816 */ /* 0x000fe40000000008 */
[C---:B------:R-:W-:Y:S01]  /*57e0*/  ISETP.LT.AND P2, PT, R0.reuse, UR15, !P0 ;  /* 0x0000000f00007c0c */ /* 0x040fe2000c741270 */
[----:B------:R-:W-:Y:S01]  /*57f0*/  IMAD R0, R0, UR5, RZ ;  /* 0x0000000500007c24 */ /* 0x000fe2000f8e02ff */
[----:B0-----:R-:W-:Y:S02]  /*5800*/  PRMT R3, R9, 0x7632, R3 ;  /* 0x0000763209037816 */ /* 0x001fe40000000003 */
[----:B------:R-:W-:-:S02]  /*5810*/  LOP3.LUT R9, R103, 0x1e, R104, 0xfe, !PT ;  /* 0x0000001e67097812 */ /* 0x000fc400078efe68 */
[----:B------:R-:W-:Y:S01]  /*5820*/  LEA R2, P6, R0, R25, 0x1 ;  /* 0x0000001900027211 */ /* 0x000fe200078c08ff */
[----:B------:R0:W-:Y:S01]  /*5830*/  @P5 STG.E.U16 desc[UR18][R12.64], R3 ;  /* 0x000000030c005986 */ /* 0x0001e2000c101512 */
[----:B------:R-:W-:-:S03]  /*5840*/  LOP3.LUT R18, R103, 0x3e, R104, 0xfe, !PT ;  /* 0x0000003e67127812 */ /* 0x000fc600078efe68 */
[----:B------:R1:W-:Y:S04]  /*5850*/  @P4 STG.E.U16 desc[UR18][R14.64], R10 ;  /* 0x0000000a0e004986 */ /* 0x0003e8000c101512 */
[----:B------:R2:W-:Y:S01]  /*5860*/  @P3 STG.E.U16 desc[UR18][R16.64], R8 ;  /* 0x0000000810003986 */ /* 0x0005e2000c101512 */
[C---:B------:R-:W-:Y:S01]  /*5870*/  ISETP.LT.AND P3, PT, R9.reuse, UR15, !P0 ;  /* 0x0000000f09007c0c */ /* 0x040fe2000c761270 */
[----:B------:R-:W-:Y:S01]  /*5880*/  IMAD R9, R9, UR5, RZ ;  /* 0x0000000509097c24 */ /* 0x000fe2000f8e02ff */
[----:B0-----:R-:W-:Y:S02]  /*5890*/  LEA.HI.X.SX32 R3, R0, R27, 0x1, P6 ;  /* 0x0000001b00037211 */ /* 0x001fe400030f0eff */
[C-C-:B------:R-:W-:Y:S02]  /*58a0*/  LOP3.LUT R0, R103.reuse, 0x22, R104.reuse, 0xfe, !PT ;  /* 0x0000002267007812 */ /* 0x140fe400078efe68 */
[----:B-1----:R-:W-:Y:S01]  /*58b0*/  LOP3.LUT R10, R103, 0x20, R104, 0xfe, !PT ;  /* 0x00000020670a7812 */ /* 0x002fe200078efe68 */
[----:B------:R0:W-:Y:S01]  /*58c0*/  @P2 STG.E.U16 desc[UR18][R2.64], R11 ;  /* 0x0000000b02002986 */ /* 0x0001e2000c101512 */
[C---:B------:R-:W-:Y:S01]  /*58d0*/  ISETP.LT.AND P2, PT, R0.reuse, UR15, !P0 ;  /* 0x0000000f00007c0c */ /* 0x040fe2000c741270 */
[----:B------:R-:W-:Y:S01]  /*58e0*/  IMAD R0, R0, UR5, RZ ;  /* 0x0000000500007c24 */ /* 0x000fe2000f8e02ff */
[C---:B------:R-:W-:Y:S01]  /*58f0*/  ISETP.LT.AND P4, PT, R10.reuse, UR15, !P0 ;  /* 0x0000000f0a007c0c */ /* 0x040fe2000c781270 */
[----:B------:R-:W-:Y:S01]  /*5900*/  IMAD R10, R10, UR5, RZ ;  /* 0x000000050a0a7c24 */ /* 0x000fe2000f8e02ff */
[----:B--2---:R-:W-:-:S02]  /*5910*/  LEA R8, P5, R9, R25, 0x1 ;  /* 0x0000001909087211 */ /* 0x004fc400078a08ff */
[--C-:B------:R-:W-:Y:S02]  /*5920*/  LOP3.LUT R15, R103, 0x24, R104.reuse, 0xfe, !PT ;  /* 0x00000024670f7812 */ /* 0x100fe400078efe68 */
[----:B------:R-:W-:Y:S02]  /*5930*/  LEA.HI.X.SX32 R9, R9, R27, 0x1, P5 ;  /* 0x0000001b09097211 */ /* 0x000fe400028f0eff */
[C---:B------:R-:W-:Y:S02]  /*5940*/  LEA R12, P6, R10.reuse, R25, 0x1 ;  /* 0x000000190a0c7211 */ /* 0x040fe400078c08ff */
[----:B------:R-:W-:Y:S01]  /*5950*/  LOP3.LUT R17, R103, 0x26, R104, 0xfe, !PT ;  /* 0x0000002667117812 */ /* 0x000fe200078efe68 */
[----:B------:R1:W-:Y:S01]  /*5960*/  @P3 STG.E.U16 desc[UR18][R8.64], R31 ;  /* 0x0000001f08003986 */ /* 0x0003e2000c101512 */
[----:B------:R-:W-:Y:S01]  /*5970*/  LEA.HI.X.SX32 R13, R10, R27, 0x1, P6 ;  /* 0x0000001b0a0d7211 */ /* 0x000fe200030f0eff */
[----:B------:R-:W-:Y:S01]  /*5980*/  IMAD R10, R15, UR5, RZ ;  /* 0x000000050f0a7c24 */ /* 0x000fe2000f8e02ff */
[----:B------:R-:W-:-:S02]  /*5990*/  LEA R14, P3, R0, R25, 0x1 ;  /* 0x00000019000e7211 */ /* 0x000fc400078608ff */
[----:B------:R-:W-:Y:S01]  /*59a0*/  LOP3.LUT R16, R103, 0x28, R104, 0xfe, !PT ;  /* 0x0000002867107812 */ /* 0x000fe200078efe68 */
[----:B------:R2:W-:Y:S01]  /*59b0*/  @P4 STG.E.U16 desc[UR18][R12.64], R4 ;  /* 0x000000040c004986 */ /* 0x0005e2000c101512 */
[----:B------:R-:W-:Y:S02]  /*59c0*/  ISETP.LT.AND P5, PT, R15, UR15, !P0 ;  /* 0x0000000f0f007c0c */ /* 0x000fe4000c7a1270 */
[----:B0-----:R-:W-:Y:S01]  /*59d0*/  PRMT R3, R4, 0x7632, R3 ;  /* 0x0000763204037816 */ /* 0x001fe20000000003 */
[----:B------:R-:W0:Y:S01]  /*59e0*/  LDS.128 R104, [R105+0x1000] ;  /* 0x0010000069687984 */ /* 0x000e220000000c00 */
[----:B------:R-:W-:Y:S01]  /*59f0*/  LEA.HI.X.SX32 R15, R0, R27, 0x1, P3 ;  /* 0x0000001b000f7211 */ /* 0x000fe200018f0eff */
[C---:B------:R-:W-:Y:S01]  /*5a00*/  IMAD R0, R17.reuse, UR5, RZ ;  /* 0x0000000511007c24 */ /* 0x040fe2000f8e02ff */
[----:B------:R-:W-:Y:S01]  /*5a10*/  ISETP.LT.AND P4, PT, R17, UR15, !P0 ;  /* 0x0000000f11007c0c */ /* 0x000fe2000c781270 */
[----:B------:R-:W-:Y:S01]  /*5a20*/  IMAD R11, R16, UR5, RZ ;  /* 0x00000005100b7c24 */ /* 0x000fe2000f8e02ff */
[-C--:B------:R-:W-:Y:S01]  /*5a30*/  LEA R2, P6, R10, R25.reuse, 0x1 ;  /* 0x000000190a027211 */ /* 0x080fe200078c08ff */
[----:B------:R3:W-:Y:S01]  /*5a40*/  @P2 STG.E.U16 desc[UR18][R14.64], R3 ;  /* 0x000000030e002986 */ /* 0x0007e2000c101512 */
[----:B-1----:R-:W-:Y:S01]  /*5a50*/  LEA R8, P2, R0, R25, 0x1 ;  /* 0x0000001900087211 */ /* 0x002fe200078408ff */
[----:B--2---:R-:W-:Y:S01]  /*5a60*/  IMAD R4, R29, UR5, RZ ;  /* 0x000000051d047c24 */ /* 0x004fe2000f8e02ff */
[----:B------:R-:W-:-:S02]  /*5a70*/  PRMT R13, R5, 0x7632, R13 ;  /* 0x00007632050d7816 */ /* 0x000fc4000000000d */
[-C--:B------:R-:W-:Y:S01]  /*5a80*/  LEA.HI.X.SX32 R9, R0, R27.reuse, 0x1, P2 ;  /* 0x0000001b00097211 */ /* 0x080fe200010f0eff */
[----:B------:R-:W-:Y:S01]  /*5a90*/  IMAD R0, R30, UR5, RZ ;  /* 0x000000051e007c24 */ /* 0x000fe2000f8e02ff */
[----:B------:R-:W-:Y:S02]  /*5aa0*/  ISETP.LT.AND P3, PT, R16, UR15, !P0 ;  /* 0x0000000f10007c0c */ /* 0x000fe4000c761270 */
[----:B------:R-:W-:Y:S02]  /*5ab0*/  ISETP.LT.AND P2, PT, R30, UR15, !P0 ;  /* 0x0000000f1e007c0c */ /* 0x000fe4000c741270 */
[----:B---3--:R-:W-:Y:S02]  /*5ac0*/  LEA.HI.X.SX32 R3, R10, R27, 0x1, P6 ;  /* 0x0000001b0a037211 */ /* 0x008fe400030f0eff */
[----:B------:R-:W-:-:S03]  /*5ad0*/  LEA R10, P6, R11, R25, 0x1 ;  /* 0x000000190b0a7211 */ /* 0x000fc600078c08ff */
[----:B------:R1:W-:Y:S01]  /*5ae0*/  @P5 STG.E.U16 desc[UR18][R2.64], R5 ;  /* 0x0000000502005986 */ /* 0x0003e2000c101512 */
[----:B------:R-:W-:Y:S02]  /*5af0*/  LEA.HI.X.SX32 R11, R11, R27, 0x1, P6 ;  /* 0x0000001b0b0b7211 */ /* 0x000fe400030f0eff */
[----:B------:R-:W-:Y:S01]  /*5b00*/  ISETP.LT.AND P5, PT, R29, UR15, !P0 ;  /* 0x0000000f1d007c0c */ /* 0x000fe2000c7a1270 */
[----:B------:R2:W-:Y:S01]  /*5b10*/  @P4 STG.E.U16 desc[UR18][R8.64], R13 ;  /* 0x0000000d08004986 */ /* 0x0005e2000c101512 */
[----:B------:R-:W-:-:S03]  /*5b20*/  LEA R12, P4, R0, R25, 0x1 ;  /* 0x00000019000c7211 */ /* 0x000fc600078808ff */
[----:B------:R3:W-:Y:S01]  /*5b30*/  @P3 STG.E.U16 desc[UR18][R10.64], R6 ;  /* 0x000000060a003986 */ /* 0x0007e2000c101512 */
[----:B------:R-:W-:Y:S02]  /*5b40*/  LEA R14, P3, R4, R25, 0x1 ;  /* 0x00000019040e7211 */ /* 0x000fe400078608ff */
[----:B-1----:R-:W-:Y:S01]  /*5b50*/  PRMT R3, R6, 0x7632, R3 ;  /* 0x0000763206037816 */ /* 0x002fe20000000003 */
[----:B------:R-:W-:Y:S01]  /*5b60*/  IMAD R5, R26, UR5, RZ ;  /* 0x000000051a057c24 */ /* 0x000fe2000f8e02ff */
[-C--:B------:R-:W-:Y:S02]  /*5b70*/  LEA.HI.X.SX32 R15, R4, R27.reuse, 0x1, P3 ;  /* 0x0000001b040f7211 */ /* 0x080fe400018f0eff */
[----:B--2---:R-:W-:Y:S01]  /*5b80*/  LEA.HI.X.SX32 R13, R0, R27, 0x1, P4 ;  /* 0x0000001b000d7211 */ /* 0x004fe200020f0eff */
[C---:B------:R-:W-:Y:S01]  /*5b90*/  IMAD R0, R28.reuse, UR5, RZ ;  /* 0x000000051c007c24 */ /* 0x040fe2000f8e02ff */
[----:B------:R-:W-:Y:S01]  /*5ba0*/  ISETP.LT.AND P4, PT, R28, UR15, !P0 ;  /* 0x0000000f1c007c0c */ /* 0x000fe2000c781270 */
[----:B---3--:R-:W-:-:S02]  /*5bb0*/  IMAD R6, R24, UR5, RZ ;  /* 0x0000000518067c24 */ /* 0x008fc4000f8e02ff */
[----:B------:R1:W-:Y:S01]  /*5bc0*/  @P2 STG.E.U16 desc[UR18][R12.64], R3 ;  /* 0x000000030c002986 */ /* 0x0003e2000c101512 */
[-C--:B------:R-:W-:Y:S01]  /*5bd0*/  LEA R2, P6, R0, R25.reuse, 0x1 ;  /* 0x0000001900027211 */ /* 0x080fe200078c08ff */
[----:B------:R-:W-:Y:S01]  /*5be0*/  IMAD R10, R22, UR5, RZ ;  /* 0x00000005160a7c24 */ /* 0x000fe2000f8e02ff */
[----:B------:R-:W-:Y:S01]  /*5bf0*/  ISETP.LT.AND P2, PT, R26, UR15, !P0 ;  /* 0x0000000f1a007c0c */ /* 0x000fe2000c741270 */
[----:B------:R-:W-:Y:S01]  /*5c00*/  @P5 STG.E.U16 desc[UR18][R14.64], R7 ;  /* 0x000000070e005986 */ /* 0x000fe2000c101512 */
[----:B------:R-:W-:Y:S01]  /*5c10*/  PRMT R9, R7, 0x7632, R9 ;  /* 0x0000763207097816 */ /* 0x000fe20000000009 */
[----:B------:R-:W-:Y:S01]  /*5c20*/  IMAD R11, R20, UR5, RZ ;  /* 0x00000005140b7c24 */ /* 0x000fe2000f8e02ff */
[----:B------:R-:W-:Y:S02]  /*5c30*/  ISETP.LT.AND P3, PT, R24, UR15, !P0 ;  /* 0x0000000f18007c0c */ /* 0x000fe4000c761270 */
[----:B------:R-:W-:Y:S02]  /*5c40*/  LEA R8, P5, R6, R25, 0x1 ;  /* 0x0000001906087211 */ /* 0x000fe400078a08ff */
[----:B-1----:R-:W-:Y:S01]  /*5c50*/  LEA.HI.X.SX32 R3, R0, R27, 0x1, P6 ;  /* 0x0000001b00037211 */ /* 0x002fe200030f0eff */
[----:B------:R-:W-:Y:S01]  /*5c60*/  IMAD R0, R23, UR5, RZ ;  /* 0x0000000517007c24 */ /* 0x000fe2000f8e02ff */
[----:B------:R-:W-:Y:S01]  /*5c70*/  LEA R4, P6, R5, R25, 0x1 ;  /* 0x0000001905047211 */ /* 0x000fe200078c08ff */
[----:B------:R-:W-:-:S02]  /*5c80*/  IMAD R12, R19, UR5, RZ ;  /* 0x00000005130c7c24 */ /* 0x000fc4000f8e02ff */
[----:B------:R1:W-:Y:S01]  /*5c90*/  @P4 STG.E.U16 desc[UR18][R2.64], R9 ;  /* 0x0000000902004986 */ /* 0x0003e2000c101512 */
[-C--:B------:R-:W-:Y:S01]  /*5ca0*/  LEA.HI.X.SX32 R5, R5, R27.reuse, 0x1, P6 ;  /* 0x0000001b05057211 */ /* 0x080fe200030f0eff */
[----:B------:R-:W-:Y:S01]  /*5cb0*/  IMAD R13, R18, UR5, RZ ;  /* 0x00000005120d7c24 */ /* 0x000fe2000f8e02ff */
[----:B------:R-:W-:Y:S02]  /*5cc0*/  ISETP.LT.AND P6, PT, R23, UR15, !P0 ;  /* 0x0000000f17007c0c */ /* 0x000fe4000c7c1270 */
[----:B------:R-:W-:Y:S01]  /*5cd0*/  ISETP.LT.AND P4, PT, R21, UR15, !P0 ;  /* 0x0000000f15007c0c */ /* 0x000fe2000c781270 */
[----:B0-----:R0:W-:Y:S01]  /*5ce0*/  @P2 STG.E.U16 desc[UR18][R4.64], R104 ;  /* 0x0000006804002986 */ /* 0x0011e2000c101512 */
[----:B-1----:R-:W-:Y:S02]  /*5cf0*/  LEA.HI.X.SX32 R9, R6, R27, 0x1, P5 ;  /* 0x0000001b06097211 */ /* 0x002fe400028f0eff */
[----:B------:R-:W-:Y:S02]  /*5d00*/  LEA R6, P2, R0, R25, 0x1 ;  /* 0x0000001900067211 */ /* 0x000fe400078408ff */
[----:B------:R-:W-:-:S02]  /*5d10*/  PRMT R3, R104, 0x7632, R3 ;  /* 0x0000763268037816 */ /* 0x000fc40000000003 */
[----:B------:R-:W-:Y:S01]  /*5d20*/  LEA.HI.X.SX32 R7, R0, R27, 0x1, P2 ;  /* 0x0000001b00077211 */ /* 0x000fe200010f0eff */
[----:B------:R-:W-:Y:S01]  /*5d30*/  IMAD R0, R21, UR5, RZ ;  /* 0x0000000515007c24 */ /* 0x000fe2000f8e02ff */
[-C--:B------:R-:W-:Y:S01]  /*5d40*/  LEA R2, P2, R10, R25.reuse, 0x1 ;  /* 0x000000190a027211 */ /* 0x080fe200078408ff */
[----:B------:R1:W-:Y:S01]  /*5d50*/  @P3 STG.E.U16 desc[UR18][R8.64], R3 ;  /* 0x0000000308003986 */ /* 0x0003e2000c101512 */
[----:B------:R-:W-:Y:S02]  /*5d60*/  ISETP.LT.AND P5, PT, R22, UR15, !P0 ;  /* 0x0000000f16007c0c */ /* 0x000fe4000c7a1270 */
[----:B------:R-:W-:Y:S01]  /*5d70*/  ISETP.LT.AND P3, PT, R20, UR15, !P0 ;  /* 0x0000000f14007c0c */ /* 0x000fe2000c761270 */
[----:B------:R2:W-:Y:S01]  /*5d80*/  @P6 STG.E.U16 desc[UR18][R6.64], R105 ;  /* 0x0000006906006986 */ /* 0x0005e2000c101512 */
[----:B0-----:R-:W-:-:S04]  /*5d90*/  LEA R4, P6, R0, R25, 0x1 ;  /* 0x0000001900047211 */ /* 0x001fc800078c08ff */
[-C--:B------:R-:W-:Y:S02]  /*5da0*/  LEA.HI.X.SX32 R5, R0, R27.reuse, 0x1, P6 ;  /* 0x0000001b00057211 */ /* 0x080fe400030f0eff */
[----:B------:R-:W-:Y:S02]  /*5db0*/  PRMT R0, R106, 0x7632, R0 ;  /* 0x000076326a007816 */ /* 0x000fe40000000000 */
[----:B-1----:R-:W-:Y:S02]  /*5dc0*/  LEA.HI.X.SX32 R3, R10, R27, 0x1, P2 ;  /* 0x0000001b0a037211 */ /* 0x002fe400010f0eff */
[CC--:B------:R-:W-:Y:S02]  /*5dd0*/  LEA R8, P2, R11.reuse, R25.reuse, 0x1 ;  /* 0x000000190b087211 */ /* 0x0c0fe400078408ff */
[----:B------:R-:W-:Y:S02]  /*5de0*/  LEA R10, P6, R12, R25, 0x1 ;  /* 0x000000190c0a7211 */ /* 0x000fe400078c08ff */
[----:B------:R-:W-:-:S02]  /*5df0*/  LEA.HI.X.SX32 R9, R11, R27, 0x1, P2 ;  /* 0x0000001b0b097211 */ /* 0x000fc400010f0eff */
[----:B------:R-:W-:Y:S02]  /*5e00*/  ISETP.LT.AND P2, PT, R19, UR15, !P0 ;  /* 0x0000000f13007c0c */ /* 0x000fe4000c741270 */
[----:B------:R-:W-:Y:S02]  /*5e10*/  ISETP.LT.AND P0, PT, R18, UR15, !P0 ;  /* 0x0000000f12007c0c */ /* 0x000fe4000c701270 */
[----:B--2---:R-:W-:Y:S02]  /*5e20*/  PRMT R105, R105, 0x7632, R105 ;  /* 0x0000763269697816 */ /* 0x004fe40000000069 */
[----:B------:R-:W-:Y:S02]  /*5e30*/  LEA.HI.X.SX32 R11, R12, R27, 0x1, P6 ;  /* 0x0000001b0c0b7211 */ /* 0x000fe400030f0eff */
[C---:B------:R-:W-:Y:S01]  /*5e40*/  LEA R6, P6, R13.reuse, R25, 0x1 ;  /* 0x000000190d067211 */ /* 0x040fe200078c08ff */
[----:B------:R0:W-:Y:S03]  /*5e50*/  @P5 STG.E.U16 desc[UR18][R2.64], R105 ;  /* 0x0000006902005986 */ /* 0x0001e6000c101512 */
[----:B------:R-:W-:Y:S01]  /*5e60*/  LEA.HI.X.SX32 R7, R13, R27, 0x1, P6 ;  /* 0x0000001b0d077211 */ /* 0x000fe200030f0eff */
[----:B------:R1:W-:Y:S04]  /*5e70*/  @P4 STG.E.U16 desc[UR18][R4.64], R106 ;  /* 0x0000006a04004986 */ /* 0x0003e8000c101512 */
[----:B------:R1:W-:Y:S01]  /*5e80*/  @P3 STG.E.U16 desc[UR18][R8.64], R0 ;  /* 0x0000000008003986 */ /* 0x0003e2000c101512 */
[----:B0-----:R-:W-:-:S03]  /*5e90*/  PRMT R3, R107, 0x7632, R3 ;  /* 0x000076326b037816 */ /* 0x001fc60000000003 */
[----:B------:R1:W-:Y:S04]  /*5ea0*/  @P2 STG.E.U16 desc[UR18][R10.64], R107 ;  /* 0x0000006b0a002986 */ /* 0x0003e8000c101512 */
[----:B------:R1:W-:Y:S01]  /*5eb0*/  @P0 STG.E.U16 desc[UR18][R6.64], R3 ;  /* 0x0000000306000986 */ /* 0x0003e2000c101512 */
[----:B------:R-:W-:Y:S06]  /*5ec0*/  BAR.SYNC.DEFER_BLOCKING 0x0 ;  /* 0x0000000000007b1d */ /* 0x000fec0000010000 */
[----:B------:R-:W-:Y:S05]  /*5ed0*/  @P1 BRA `(.L_x_13) ;  /* 0x0000000000a01947 */ /* 0x000fea0003800000 */
[----:B------:R-:W0:Y:S01]  /*5ee0*/  S2UR UR5, SR_CgaCtaId ;  /* 0x00000000000579c3 */ /* 0x000e220000008800 */
[----:B------:R-:W-:Y:S01]  /*5ef0*/  NOP ;  /* 0x0000000000007918 */ /* 0x000fe20000000000 */
[----:B------:R-:W-:Y:S01]  /*5f00*/  UMOV UR4, 0x50 ;  /* 0x0000005000047882 */ /* 0x000fe20000000000 */
[----:B-1----:R-:W-:Y:S02]  /*5f10*/  IMAD.U32 R0, RZ, RZ, UR8 ;  /* 0x00000008ff007e24 */ /* 0x002fe4000f8e00ff */
[----:B------:R-:W-:Y:S02]  /*5f20*/  IMAD.MOV.U32 R3, RZ, RZ, 0x3 ;  /* 0x00000003ff037424 */ /* 0x000fe400078e00ff */
[----:B------:R-:W-:Y:S01]  /*5f30*/  IMAD.MOV.U32 R7, RZ, RZ, 0x1 ;  /* 0x00000001ff077424 */ /* 0x000fe200078e00ff */
[----:B------:R-:W-:-:S04]  /*5f40*/  LOP3.LUT R0, R0, 0xffff, RZ, 0xc0, !PT ;  /* 0x0000ffff00007812 */ /* 0x000fc800078ec0ff */
[----:B------:R-:W-:-:S05]  /*5f50*/  SHF.R.U32.HI R0, RZ, 0x5, R0 ;  /* 0x00000005ff007819 */ /* 0x000fca0000011600 */
[----:B------:R-:W-:Y:S01]  /*5f60*/  VIADD R2, R0, 0x10 ;  /* 0x0000001000027836 */ /* 0x000fe20000000000 */
[----:B------:R-:W-:Y:S01]  /*5f70*/  SHF.L.U32 R0, R3, R0, RZ ;  /* 0x0000000003007219 */ /* 0x000fe200000006ff */
[----:B0-----:R-:W-:-:S03]  /*5f80*/  ULEA UR6, UR5, UR4, 0x18 ;  /* 0x0000000405067291 */ /* 0x001fc6000f8ec0ff */
[----:B------:R-:W-:-:S04]  /*5f90*/  SHF.L.U32 R3, R7, R2, RZ ;  /* 0x0000000207037219 */ /* 0x000fc800000006ff */
[----:B------:R-:W-:Y:S02]  /*5fa0*/  LOP3.LUT R0, R3, R0, RZ, 0xfc, !PT ;  /* 0x0000000003007212 */ /* 0x000fe400078efcff */
[----:B------:R-:W0:Y:S02]  /*5fb0*/  LDS R5, [UR6] ;  /* 0x00000006ff057984 */ /* 0x000e240008000800 */
[C---:B------:R-:W-:Y:S02]  /*5fc0*/  LOP3.LUT R2, R0.reuse, 0xffff, RZ, 0xc0, !PT ;  /* 0x0000ffff00027812 */ /* 0x040fe400078ec0ff */
[----:B0-----:R-:W-:-:S04]  /*5fd0*/  LOP3.LUT R3, R0, 0xffff, R5, 0x80, !PT ;  /* 0x0000ffff00037812 */ /* 0x001fc800078e8005 */
[----:B------:R-:W-:-:S13]  /*5fe0*/  ISETP.NE.AND P0, PT, R3, R2, PT ;  /* 0x000000020300720c */ /* 0x000fda0003f05270 */
[----:B------:R-:W-:Y:S05]  /*5ff0*/  @P0 BRA `(.L_x_14) ;  /* 0x0000000000500947 */ /* 0x000fea0003800000 */
[----:B------:R-:W-:Y:S02]  /*6000*/  SHF.R.U32.HI R5, RZ, 0x10, R5 ;  /* 0x00000010ff057819 */ /* 0x000fe40000011605 */
[----:B------:R-:W-:-:S04]  /*6010*/  SHF.R.U32.HI R2, RZ, 0x10, R0 ;  /* 0x00000010ff027819 */ /* 0x000fc80000011600 */
[----:B------:R-:W-:-:S04]  /*6020*/  LOP3.LUT R5, R5, R2, RZ, 0xc0, !PT ;  /* 0x0000000205057212 */ /* 0x000fc800078ec0ff */
[----:B------:R-:W-:-:S13]  /*6030*/  ISETP.NE.AND P0, PT, R5, R2, PT ;  /* 0x000000020500720c */ /* 0x000fda0003f05270 */
[----:B------:R-:W-:Y:S05]  /*6040*/  @P0 BRA `(.L_x_15) ;  /* 0x0000000000300947 */ /* 0x000fea0003800000 */
[----:B------:R-:W-:Y:S01]  /*6050*/  R2UR UR4, R0 ;  /* 0x00000000000472ca */ /* 0x000fe200000e0000 */
[----:B------:R-:W-:Y:S01]  /*6060*/  VOTEU.ANY UR5, UPT, PT ;  /* 0x0000000000057886 */ /* 0x000fe200038e0100 */
[----:B------:R-:W0:Y:S01]  /*6070*/  S2R R0, SR_LANEID ;  /* 0x0000000000007919 */ /* 0x000e220000000000 */
[----:B------:R-:W-:-:S10]  /*6080*/  UFLO.U32 UR5, UR5 ;  /* 0x00000005000572bd */ /* 0x000fd400080e0000 */
[----:B------:R-:W-:-:S06]  /*6090*/  ULOP3.LUT UR4, URZ, UR4, URZ, 0x33, !UPT ;  /* 0x00000004ff047292 */ /* 0x000fcc000f8e33ff */
[----:B------:R-:W-:-:S04]  /*60a0*/  IMAD.U32 R2, RZ, RZ, UR4 ;  /* 0x00000004ff027e24 */ /* 0x000fc8000f8e00ff */
[----:B------:R-:W1:Y:S02]  /*60b0*/  REDUX UR7, R2 ;  /* 0x00000000020773c4 */ /* 0x000e640000000000 */
[----:B------:R2:W-:Y:S01]  /*60c0*/  UTCATOMSWS.AND URZ, UR4 ;  /* 0x0000000400ff79e3 */ /* 0x0005e20008000000 */
[----:B0-----:R-:W-:Y:S01]  /*60d0*/  ISETP.EQ.U32.AND P0, PT, R0, UR5, PT ;  /* 0x0000000500007c0c */ /* 0x001fe2000bf02070 */
[----:B-1----:R-:W-:-:S12]  /*60e0*/  IMAD.U32 R0, RZ, RZ, UR7 ;  /* 0x00000007ff007e24 */ /* 0x002fd8000f8e00ff */
[----:B------:R2:W-:Y:S01]  /*60f0*/  @P0 ATOMS.AND RZ, [UR6], R0 ;  /* 0x00000000ffff098c */ /* 0x0005e2000a800006 */
[----:B------:R-:W-:Y:S05]  /*6100*/  BRA `(.L_x_13) ;  /* 0x0000000000147947 */ /* 0x000fea0003800000 */
.L_x_15:
[----:B------:R-:W-:-:S07]  /*6110*/  MOV R2, 0x6130 ;  /* 0x0000613000027802 */ /* 0x000fce0000000f00 */
[----:B------:R-:W-:Y:S05]  /*6120*/  CALL.REL.NOINC `($__internal_0_$__cuda_sm10x_tcgen05_guardrail_trap_col_being_dealloced_not_returned_by_alloc) ;  /* 0x00000000002c7944 */ /* 0x000fea0003c00000 */
[----:B------:R-:W-:Y:S05]  /*6130*/  BRA `(.L_x_13) ;  /* 0x0000000000087947 */ /* 0x000fea0003800000 */
.L_x_14:
[----:B------:R-:W-:-:S07]  /*6140*/  MOV R2, 0x6160 ;  /* 0x0000616000027802 */ /* 0x000fce0000000f00 */
[----:B------:R-:W-:Y:S05]  /*6150*/  CALL.REL.NOINC `($__internal_2_$__cuda_sm10x_tcgen05_guardrail_trap_unallocated_columns_being_dealloced) ;  /* 0x0000000000387944 */ /* 0x000fea0003c00000 */
.L_x_13:
[----:B------:R-:W-:Y:S01]  /*6160*/  NOP ;  /* 0x0000000000007918 */ /* 0x000fe20000000000 */
[----:B--2---:R-:W-:Y:S05]  /*6170*/  EXIT ;  /* 0x000000000000794d */ /* 0x004fea0003800000 */
.L_x_8:
[----:B------:R-:W0:Y:S02]  /*6180*/  SYNCS.PHASECHK.TRANS64.TRYWAIT P3, [UR11], R114 ;  /* 0x00000072ff0075a7 */ /* 0x000e24000806110b */
[----:B0-----:R-:W-:Y:S05]  /*6190*/  @!P3 BRA `(.L_x_8) ;  /* 0xfffffffc00f8b947 */ /* 0x001fea000383ffff */
[----:B------:R-:W-:Y:S05]  /*61a0*/  BRA `(.L_x_16) ;  /* 0xffffffdc00307947 */ /* 0x000fea000383ffff */
.L_x_12:
[----:B------:R-:W1:Y:S02]  /*61b0*/  SYNCS.PHASECHK.TRANS64.TRYWAIT P0, [UR11], R2 ;  /* 0x00000002ff0075a7 */ /* 0x000e64000800110b */
[----:B-1----:R-:W-:Y:S05]  /*61c0*/  @!P0 BRA `(.L_x_12) ;  /* 0xfffffffc00f88947 */ /* 0x002fea000383ffff */
[----:B------:R-:W-:Y:S05]  /*61d0*/  BRA `(.L_x_11) ;  /* 0xffffffec004c7947 */ /* 0x000fea000383ffff */
        .weak           $__internal_0_$__cuda_sm10x_tcgen05_guardrail_trap_col_being_dealloced_not_returned_by_alloc
        .type           $__internal_0_$__cuda_sm10x_tcgen05_guardrail_trap_col_being_dealloced_not_returned_by_alloc,@function
        .size           $__internal_0_$__cuda_sm10x_tcgen05_guardrail_trap_col_being_dealloced_not_returned_by_alloc,($__internal_1_$__cuda_sm10x_tcgen05_guardrail_trap_phase_invalid_during_alloc - $__internal_0_$__cuda_sm10x_tcgen05_guardrail_trap_col_being_dealloced_not_returned_by_alloc)
$__internal_0_$__cuda_sm10x_tcgen05_guardrail_trap_col_being_dealloced_not_returned_by_alloc:
[----:B------:R-:W-:Y:S05]  /*61e0*/  BPT.TRAP 0x1 ;  /* 0x000000040000795c */ /* 0x000fea0000300000 */
[----:B------:R-:W-:-:S04]  /*61f0*/  IMAD.MOV.U32 R3, RZ, RZ, 0x0 ;  /* 0x00000000ff037424 */ /* 0x000fc800078e00ff */
[----:B------:R-:W-:Y:S05]  /*6200*/  RET.REL.NODEC R2 `(matmul_kernel) ;  /* 0xffffff9c027c7950 */ /* 0x000fea0003c3ffff */
        .weak           $__internal_1_$__cuda_sm10x_tcgen05_guardrail_trap_phase_invalid_during_alloc
        .type           $__internal_1_$__cuda_sm10x_tcgen05_guardrail_trap_phase_invalid_during_alloc,@function
        .size           $__internal_1_$__cuda_sm10x_tcgen05_guardrail_trap_phase_invalid_during_alloc,($__internal_2_$__cuda_sm10x_tcgen05_guardrail_trap_unallocated_columns_being_dealloced - $__internal_1_$__cuda_sm10x_tcgen05_guardrail_trap_phase_invalid_during_alloc)
$__internal_1_$__cuda_sm10x_tcgen05_guardrail_trap_phase_invalid_during_alloc:
[----:B------:R-:W-:Y:S05]  /*6210*/  BPT.TRAP 0x1 ;  /* 0x000000040000795c */ /* 0x000fea0000300000 */
[----:B------:R-:W-:-:S04]  /*6220*/  IMAD.MOV.U32 R3, RZ, RZ, 0x0 ;  /* 0x00000000ff037424 */ /* 0x000fc800078e00ff */
[----:B------:R-:W-:Y:S05]  /*6230*/  RET.REL.NODEC R2 `(matmul_kernel) ;  /* 0xffffff9c02707950 */ /* 0x000fea0003c3ffff */
        .weak           $__internal_2_$__cuda_sm10x_tcgen05_guardrail_trap_unallocated_columns_being_dealloced
        .type           $__internal_2_$__cuda_sm10x_tcgen05_guardrail_trap_unallocated_columns_being_dealloced,@function
        .size           $__internal_2_$__cuda_sm10x_tcgen05_guardrail_trap_unallocated_columns_being_dealloced,(.L_x_20 - $__internal_2_$__cuda_sm10x_tcgen05_guardrail_trap_unallocated_columns_being_dealloced)
$__internal_2_$__cuda_sm10x_tcgen05_guardrail_trap_unallocated_columns_being_dealloced:
[----:B------:R-:W-:Y:S05]  /*6240*/  BPT.TRAP 0x1 ;  /* 0x000000040000795c */ /* 0x000fea0000300000 */
[----:B------:R-:W-:-:S04]  /*6250*/  IMAD.MOV.U32 R3, RZ, RZ, 0x0 ;  /* 0x00000000ff037424 */ /* 0x000fc800078e00ff */
[----:B------:R-:W-:Y:S05]  /*6260*/  RET.REL.NODEC R2 `(matmul_kernel) ;  /* 0xffffff9c02647950 */ /* 0x000fea0003c3ffff */
.L_x_17:
[----:B------:R-:W-:-:S00]  /*6270*/  BRA `(.L_x_17) ;  /* 0xfffffffc00fc7947 */ /* 0x000fc0000383ffff */
[----:B------:R-:W-:-:S00]  /*6280*/  NOP ;  /* 0x0000000000007918 */ /* 0x000fc00000000000 */
[----:B------:R-:W-:-:S00]  /*6290*/  NOP ;  /* 0x0000000000007918 */ /* 0x000fc00000000000 */
[----:B------:R-:W-:-:S00]  /*62a0*/  NOP ;  /* 0x0000000000007918 */ /* 0x000fc00000000000 */
[----:B------:R-:W-:-:S00]  /*62b0*/  NOP ;  /* 0x0000000000007918 */ /* 0x000fc00000000000 */
[----:B------:R-:W-:-:S00]  /*62c0*/  NOP ;  /* 0x0000000000007918 */ /* 0x000fc00000000000 */
[----:B------:R-:W-:-:S00]  /*62d0*/  NOP ;  /* 0x0000000000007918 */ /* 0x000fc00000000000 */
[----:B------:R-:W-:-:S00]  /*62e0*/  NOP ;  /* 0x0000000000007918 */ /* 0x000fc00000000000 */
[----:B------:R-:W-:-:S00]  /*62f0*/  NOP ;  /* 0x0000000000007918 */ /* 0x000fc00000000000 */
.L_x_20:


//--------------------- .nv.shared.matmul_kernel  --------------------------
	.section	.nv.shared.matmul_kernel,"aw",@nobits
	.sectionflags	@""
	.align	16
	.zero		1024


//--------------------- .nv.shared.reserved.0     --------------------------
	.section	.nv.shared.reserved.0,"aw",@nobits
	.align	8
	.weak		__nv_reservedSMEM_offset_0_alias
	.size		__nv_reservedSMEM_offset_0_alias, 0, 64
	.other		__nv_reservedSMEM_offset_0_alias,@"STO_CUDA_RESERVED_SHARED STV_DEFAULT"
__nv_reservedSMEM_offset_0_alias:
	.zero		0
.nv.shared.reserved.0:
	.zero		64
	.weak		__nv_reservedSMEM_allocation_phase
	.type		__nv_reservedSMEM_allocation_phase,@object
	.size		__nv_reservedSMEM_allocation_phase,(.L_0 - __nv_reservedSMEM_allocation_phase)
__nv_reservedSMEM_allocation_phase:
	.zero		1
.L_0:
	.zero		7
	.weak		__nv_reservedSMEM_devtool_atexit_pc
	.type		__nv_reservedSMEM_devtool_atexit_pc,@object
	.size		__nv_reservedSMEM_devtool_atexit_pc,(__nv_reservedSMEM_allocation_mask - __nv_reservedSMEM_devtool_atexit_pc)
__nv_reservedSMEM_devtool_atexit_pc:
	.zero		8
	.weak		__nv_reservedSMEM_allocation_mask
	.type		__nv_reservedSMEM_allocation_mask,@object
	.size		__nv_reservedSMEM_allocation_mask,(.L_2 - __nv_reservedSMEM_allocation_mask)
__nv_reservedSMEM_allocation_mask:
	.zero		4
.L_2:


//--------------------- .nv.constant0.matmul_kernel --------------------------
	.section	.nv.constant0.matmul_kernel,"a",@progbits
	.sectionflags	@""
	.align	4
.nv.constant0.matmul_kernel:
	.zero		976


//--------------------- SYMBOLS --------------------------

	.type		.nv.reservedSmem.offset0,@object
	.size		.nv.reservedSmem.offset0,0x4
	.type		.nv.reservedSmem.cap,@object
	.size		.nv.reservedSmem.cap,0x4
